//
// Generated by NVIDIA NVVM Compiler
//
// Compiler Build ID: CL-36424714
// Cuda compilation tools, release 13.0, V13.0.88
// Based on NVVM 20.0.0
//

.version 9.0
.target sm_100
.address_size 64

	// .globl	first_integration_kernel
.extern .shared .align 16 .b8 spos[];
.extern .shared .align 16 .b8 sdata[];

.visible .entry first_integration_kernel(
	.param .u32 first_integration_kernel_param_0,
	.param .f32 first_integration_kernel_param_1,
	.param .align 4 .b8 first_integration_kernel_param_2[12],
	.param .u64 .ptr .align 1 first_integration_kernel_param_3,
	.param .u64 .ptr .align 1 first_integration_kernel_param_4,
	.param .u64 .ptr .align 1 first_integration_kernel_param_5
)
{
	.reg .pred 	%p<8>;
	.reg .b32 	%r<6>;
	.reg .b32 	%f<47>;
	.reg .b64 	%rd<11>;
	.reg .b64 	%fd<19>;

	ld.param.f32 	%f22, [first_integration_kernel_param_2+8];
	ld.param.f32 	%f21, [first_integration_kernel_param_2+4];
	ld.param.f32 	%f20, [first_integration_kernel_param_2];
	ld.param.u32 	%r2, [first_integration_kernel_param_0];
	ld.param.f32 	%f19, [first_integration_kernel_param_1];
	ld.param.u64 	%rd2, [first_integration_kernel_param_3];
	ld.param.u64 	%rd3, [first_integration_kernel_param_4];
	ld.param.u64 	%rd4, [first_integration_kernel_param_5];
	mov.u32 	%r3, %ctaid.x;
	mov.u32 	%r4, %ntid.x;
	mov.u32 	%r5, %tid.x;
	mad.lo.s32 	%r1, %r3, %r4, %r5;
	setp.ge.u32 	%p1, %r1, %r2;
	@%p1 bra 	$L__BB0_11;
	cvta.to.global.u64 	%rd5, %rd2;
	cvta.to.global.u64 	%rd6, %rd3;
	cvta.to.global.u64 	%rd7, %rd4;
	mul.wide.s32 	%rd8, %r1, 16;
	add.s64 	%rd1, %rd5, %rd8;
	.pragma "used_bytes_mask 4095";
	ld.global.v4.f32 	{%f23, %f24, %f25, %f26}, [%rd1];
	add.s64 	%rd9, %rd6, %rd8;
	ld.global.v4.f32 	{%f27, %f28, %f29, %f30}, [%rd9];
	cvt.f64.f32 	%fd1, %f19;
	mul.f64 	%fd2, %fd1, 0d3FE0000000000000;
	add.s64 	%rd10, %rd7, %rd8;
	.pragma "used_bytes_mask 4095";
	ld.global.v4.f32 	{%f31, %f32, %f33, %f34}, [%rd10];
	cvt.f64.f32 	%fd3, %f31;
	mul.f64 	%fd4, %fd2, %fd3;
	cvt.f64.f32 	%fd5, %f30;
	div.rn.f64 	%fd6, %fd4, %fd5;
	cvt.f64.f32 	%fd7, %f27;
	add.f64 	%fd8, %fd6, %fd7;
	cvt.rn.f32.f64 	%f35, %fd8;
	cvt.f64.f32 	%fd9, %f32;
	mul.f64 	%fd10, %fd2, %fd9;
	div.rn.f64 	%fd11, %fd10, %fd5;
	cvt.f64.f32 	%fd12, %f28;
	add.f64 	%fd13, %fd11, %fd12;
	cvt.rn.f32.f64 	%f36, %fd13;
	st.global.v2.f32 	[%rd9], {%f35, %f36};
	cvt.f64.f32 	%fd14, %f33;
	mul.f64 	%fd15, %fd2, %fd14;
	div.rn.f64 	%fd16, %fd15, %fd5;
	cvt.f64.f32 	%fd17, %f29;
	add.f64 	%fd18, %fd16, %fd17;
	cvt.rn.f32.f64 	%f37, %fd18;
	st.global.f32 	[%rd9+8], %f37;
	fma.rn.f32 	%f4, %f19, %f35, %f23;
	fma.rn.f32 	%f5, %f19, %f36, %f24;
	fma.rn.f32 	%f6, %f19, %f37, %f25;
	mul.f32 	%f7, %f20, 0f3F000000;
	setp.leu.f32 	%p2, %f4, %f7;
	@%p2 bra 	$L__BB0_3;
	sub.f32 	%f44, %f4, %f20;
	bra.uni 	$L__BB0_4;
$L__BB0_3:
	neg.f32 	%f38, %f7;
	setp.lt.f32 	%p3, %f4, %f38;
	add.f32 	%f39, %f20, %f4;
	selp.f32 	%f44, %f39, %f4, %p3;
$L__BB0_4:
	st.global.f32 	[%rd1], %f44;
	mul.f32 	%f11, %f21, 0f3F000000;
	setp.leu.f32 	%p4, %f5, %f11;
	@%p4 bra 	$L__BB0_6;
	sub.f32 	%f45, %f5, %f21;
	bra.uni 	$L__BB0_7;
$L__BB0_6:
	neg.f32 	%f40, %f11;
	setp.lt.f32 	%p5, %f5, %f40;
	add.f32 	%f41, %f21, %f5;
	selp.f32 	%f45, %f41, %f5, %p5;
$L__BB0_7:
	st.global.f32 	[%rd1+4], %f45;
	mul.f32 	%f15, %f22, 0f3F000000;
	setp.leu.f32 	%p6, %f6, %f15;
	@%p6 bra 	$L__BB0_9;
	sub.f32 	%f46, %f6, %f22;
	bra.uni 	$L__BB0_10;
$L__BB0_9:
	neg.f32 	%f42, %f15;
	setp.lt.f32 	%p7, %f6, %f42;
	add.f32 	%f43, %f22, %f6;
	selp.f32 	%f46, %f43, %f6, %p7;
$L__BB0_10:
	st.global.f32 	[%rd1+8], %f46;
$L__BB0_11:
	ret;

}
	// .globl	force_calculation_kernel
.visible .entry force_calculation_kernel(
	.param .u32 force_calculation_kernel_param_0,
	.param .align 4 .b8 force_calculation_kernel_param_1[12],
	.param .align 4 .b8 force_calculation_kernel_param_2[12],
	.param .align 4 .b8 force_calculation_kernel_param_3[12],
	.param .u64 .ptr .align 1 force_calculation_kernel_param_4,
	.param .u64 .ptr .align 1 force_calculation_kernel_param_5,
	.param .f32 force_calculation_kernel_param_6
)
{
	.reg .pred 	%p<46>;
	.reg .b32 	%r<50>;
	.reg .b32 	%f<268>;
	.reg .b64 	%rd<12>;

	ld.param.f32 	%f1, [force_calculation_kernel_param_1];
	ld.param.f32 	%f2, [force_calculation_kernel_param_1+4];
	ld.param.f32 	%f3, [force_calculation_kernel_param_1+8];
	ld.param.f32 	%f4, [force_calculation_kernel_param_2];
	ld.param.f32 	%f5, [force_calculation_kernel_param_2+4];
	ld.param.f32 	%f6, [force_calculation_kernel_param_2+8];
	ld.param.f32 	%f7, [force_calculation_kernel_param_3];
	ld.param.f32 	%f8, [force_calculation_kernel_param_3+4];
	ld.param.f32 	%f9, [force_calculation_kernel_param_3+8];
	ld.param.u32 	%r26, [force_calculation_kernel_param_0];
	ld.param.u64 	%rd3, [force_calculation_kernel_param_4];
	ld.param.f32 	%f117, [force_calculation_kernel_param_6];
	cvta.to.global.u64 	%rd1, %rd3;
	mov.u32 	%r27, %ctaid.x;
	mov.u32 	%r1, %ntid.x;
	mul.lo.s32 	%r2, %r27, %r1;
	mov.u32 	%r3, %tid.x;
	add.s32 	%r4, %r2, %r3;
	setp.ge.u32 	%p1, %r4, %r26;
	mov.f32 	%f208, 0f00000000;
	mov.f32 	%f209, %f208;
	mov.f32 	%f210, %f208;
	mov.f32 	%f211, %f208;
	@%p1 bra 	$L__BB1_2;
	mul.wide.s32 	%rd4, %r4, 16;
	add.s64 	%rd5, %rd1, %rd4;
	ld.global.v4.f32 	{%f211, %f210, %f209, %f208}, [%rd5];
$L__BB1_2:
	setp.eq.s32 	%p2, %r26, 0;
	mov.f32 	%f258, 0f00000000;
	mov.f32 	%f259, %f258;
	mov.f32 	%f260, %f258;
	mov.f32 	%f261, %f258;
	@%p2 bra 	$L__BB1_30;
	mul.f32 	%f18, %f1, 0f3F000000;
	neg.f32 	%f19, %f18;
	mul.f32 	%f20, %f2, 0f3F000000;
	neg.f32 	%f21, %f20;
	mul.f32 	%f22, %f3, 0f3F000000;
	neg.f32 	%f23, %f22;
	neg.s32 	%r5, %r4;
	mov.f32 	%f261, 0f00000000;
	mov.b32 	%r44, 0;
	mov.u32 	%r43, %r26;
	mov.f32 	%f260, %f261;
	mov.f32 	%f259, %f261;
	mov.f32 	%f258, %f261;
$L__BB1_4:
	min.u32 	%r8, %r1, %r43;
	max.u32 	%r9, %r8, 1;
	add.s32 	%r10, %r44, %r3;
	setp.ge.u32 	%p3, %r10, %r26;
	mov.f32 	%f218, 0f00000000;
	mov.f32 	%f219, %f218;
	mov.f32 	%f220, %f218;
	mov.f32 	%f221, %f218;
	@%p3 bra 	$L__BB1_6;
	mul.wide.u32 	%rd6, %r10, 16;
	add.s64 	%rd7, %rd1, %rd6;
	ld.global.v4.f32 	{%f221, %f220, %f219, %f218}, [%rd7];
$L__BB1_6:
	setp.ge.u32 	%p4, %r4, %r26;
	bar.sync 	0;
	shl.b32 	%r30, %r3, 4;
	mov.u32 	%r31, spos;
	add.s32 	%r32, %r31, %r30;
	st.shared.v4.f32 	[%r32], {%f221, %f220, %f219, %f218};
	bar.sync 	0;
	setp.eq.s32 	%p5, %r26, %r44;
	or.pred  	%p6, %p4, %p5;
	@%p6 bra 	$L__BB1_29;
	setp.lt.u32 	%p7, %r8, 2;
	mov.b32 	%r49, 0;
	@%p7 bra 	$L__BB1_22;
	and.b32  	%r35, %r9, -2;
	neg.s32 	%r48, %r35;
	add.s32 	%r46, %r5, %r44;
	not.b32 	%r36, %r44;
	add.s32 	%r45, %r36, %r4;
	mov.u32 	%r37, spos;
	add.s32 	%r47, %r37, 16;
$L__BB1_9:
	setp.eq.s32 	%p8, %r45, -1;
	@%p8 bra 	$L__BB1_15;
	ld.shared.v4.f32 	{%f124, %f125, %f126, %f127}, [%r47+-16];
	sub.f32 	%f128, %f211, %f124;
	setp.gt.f32 	%p9, %f128, %f18;
	sub.f32 	%f129, %f128, %f1;
	setp.lt.f32 	%p10, %f128, %f19;
	add.f32 	%f130, %f1, %f128;
	selp.f32 	%f131, %f130, %f128, %p10;
	selp.f32 	%f44, %f129, %f131, %p9;
	sub.f32 	%f132, %f210, %f125;
	setp.gt.f32 	%p11, %f132, %f20;
	sub.f32 	%f133, %f132, %f2;
	setp.lt.f32 	%p12, %f132, %f21;
	add.f32 	%f134, %f2, %f132;
	selp.f32 	%f135, %f134, %f132, %p12;
	selp.f32 	%f45, %f133, %f135, %p11;
	sub.f32 	%f136, %f209, %f126;
	setp.gt.f32 	%p13, %f136, %f22;
	sub.f32 	%f137, %f136, %f3;
	setp.lt.f32 	%p14, %f136, %f23;
	add.f32 	%f138, %f3, %f136;
	selp.f32 	%f139, %f138, %f136, %p14;
	selp.f32 	%f46, %f137, %f139, %p13;
	add.f32 	%f47, %f208, %f127;
	mul.f32 	%f140, %f45, %f45;
	fma.rn.f32 	%f141, %f44, %f44, %f140;
	fma.rn.f32 	%f48, %f46, %f46, %f141;
	setp.geu.f32 	%p15, %f48, %f117;
	@%p15 bra 	$L__BB1_15;
	setp.eq.f32 	%p16, %f47, 0f40000000;
	mov.f32 	%f228, %f4;
	mov.f32 	%f229, %f7;
	@%p16 bra 	$L__BB1_14;
	setp.eq.f32 	%p17, %f47, 0f40400000;
	mov.f32 	%f228, %f5;
	mov.f32 	%f229, %f8;
	@%p17 bra 	$L__BB1_14;
	setp.eq.f32 	%p18, %f47, 0f40800000;
	selp.f32 	%f228, %f6, %f242, %p18;
	selp.f32 	%f229, %f9, %f243, %p18;
$L__BB1_14:
	rcp.rn.f32 	%f142, %f48;
	mul.f32 	%f143, %f142, %f142;
	mul.f32 	%f144, %f142, %f143;
	mul.f32 	%f145, %f142, %f144;
	mul.f32 	%f146, %f228, 0f41400000;
	mul.f32 	%f147, %f229, 0fC0C00000;
	fma.rn.f32 	%f148, %f144, %f146, %f147;
	mul.f32 	%f149, %f145, %f148;
	mul.f32 	%f150, %f144, %f228;
	sub.f32 	%f151, %f150, %f229;
	fma.rn.f32 	%f258, %f44, %f149, %f258;
	fma.rn.f32 	%f259, %f45, %f149, %f259;
	fma.rn.f32 	%f260, %f46, %f149, %f260;
	fma.rn.f32 	%f261, %f144, %f151, %f261;
	mov.f32 	%f242, %f228;
	mov.f32 	%f243, %f229;
$L__BB1_15:
	setp.eq.s32 	%p19, %r46, -1;
	@%p19 bra 	$L__BB1_21;
	ld.shared.v4.f32 	{%f152, %f153, %f154, %f155}, [%r47];
	sub.f32 	%f156, %f211, %f152;
	setp.gt.f32 	%p20, %f156, %f18;
	sub.f32 	%f157, %f156, %f1;
	setp.lt.f32 	%p21, %f156, %f19;
	add.f32 	%f158, %f1, %f156;
	selp.f32 	%f159, %f158, %f156, %p21;
	selp.f32 	%f63, %f157, %f159, %p20;
	sub.f32 	%f160, %f210, %f153;
	setp.gt.f32 	%p22, %f160, %f20;
	sub.f32 	%f161, %f160, %f2;
	setp.lt.f32 	%p23, %f160, %f21;
	add.f32 	%f162, %f2, %f160;
	selp.f32 	%f163, %f162, %f160, %p23;
	selp.f32 	%f64, %f161, %f163, %p22;
	sub.f32 	%f164, %f209, %f154;
	setp.gt.f32 	%p24, %f164, %f22;
	sub.f32 	%f165, %f164, %f3;
	setp.lt.f32 	%p25, %f164, %f23;
	add.f32 	%f166, %f3, %f164;
	selp.f32 	%f167, %f166, %f164, %p25;
	selp.f32 	%f65, %f165, %f167, %p24;
	add.f32 	%f66, %f208, %f155;
	mul.f32 	%f168, %f64, %f64;
	fma.rn.f32 	%f169, %f63, %f63, %f168;
	fma.rn.f32 	%f67, %f65, %f65, %f169;
	setp.geu.f32 	%p26, %f67, %f117;
	@%p26 bra 	$L__BB1_21;
	setp.eq.f32 	%p27, %f66, 0f40000000;
	mov.f32 	%f236, %f4;
	mov.f32 	%f237, %f7;
	@%p27 bra 	$L__BB1_20;
	setp.eq.f32 	%p28, %f66, 0f40400000;
	mov.f32 	%f236, %f5;
	mov.f32 	%f237, %f8;
	@%p28 bra 	$L__BB1_20;
	setp.eq.f32 	%p29, %f66, 0f40800000;
	selp.f32 	%f236, %f6, %f242, %p29;
	selp.f32 	%f237, %f9, %f243, %p29;
$L__BB1_20:
	rcp.rn.f32 	%f170, %f67;
	mul.f32 	%f171, %f170, %f170;
	mul.f32 	%f172, %f170, %f171;
	mul.f32 	%f173, %f170, %f172;
	mul.f32 	%f174, %f236, 0f41400000;
	mul.f32 	%f175, %f237, 0fC0C00000;
	fma.rn.f32 	%f176, %f172, %f174, %f175;
	mul.f32 	%f177, %f173, %f176;
	mul.f32 	%f178, %f172, %f236;
	sub.f32 	%f179, %f178, %f237;
	fma.rn.f32 	%f258, %f63, %f177, %f258;
	fma.rn.f32 	%f259, %f64, %f177, %f259;
	fma.rn.f32 	%f260, %f65, %f177, %f260;
	fma.rn.f32 	%f261, %f172, %f179, %f261;
	mov.f32 	%f242, %f236;
	mov.f32 	%f243, %f237;
$L__BB1_21:
	and.b32  	%r49, %r9, 2046;
	add.s32 	%r48, %r48, 2;
	add.s32 	%r47, %r47, 32;
	add.s32 	%r46, %r46, 2;
	add.s32 	%r45, %r45, -2;
	setp.ne.s32 	%p30, %r48, 0;
	@%p30 bra 	$L__BB1_9;
$L__BB1_22:
	and.b32  	%r38, %r9, 1;
	setp.eq.b32 	%p31, %r38, 1;
	not.pred 	%p32, %p31;
	@%p32 bra 	$L__BB1_29;
	add.s32 	%r39, %r49, %r44;
	setp.eq.s32 	%p33, %r4, %r39;
	@%p33 bra 	$L__BB1_29;
	shl.b32 	%r40, %r49, 4;
	mov.u32 	%r41, spos;
	add.s32 	%r42, %r41, %r40;
	ld.shared.v4.f32 	{%f180, %f181, %f182, %f183}, [%r42];
	sub.f32 	%f184, %f211, %f180;
	setp.gt.f32 	%p34, %f184, %f18;
	sub.f32 	%f185, %f184, %f1;
	setp.lt.f32 	%p35, %f184, %f19;
	add.f32 	%f186, %f1, %f184;
	selp.f32 	%f187, %f186, %f184, %p35;
	selp.f32 	%f94, %f185, %f187, %p34;
	sub.f32 	%f188, %f210, %f181;
	setp.gt.f32 	%p36, %f188, %f20;
	sub.f32 	%f189, %f188, %f2;
	setp.lt.f32 	%p37, %f188, %f21;
	add.f32 	%f190, %f2, %f188;
	selp.f32 	%f191, %f190, %f188, %p37;
	selp.f32 	%f95, %f189, %f191, %p36;
	sub.f32 	%f192, %f209, %f182;
	setp.gt.f32 	%p38, %f192, %f22;
	sub.f32 	%f193, %f192, %f3;
	setp.lt.f32 	%p39, %f192, %f23;
	add.f32 	%f194, %f3, %f192;
	selp.f32 	%f195, %f194, %f192, %p39;
	selp.f32 	%f96, %f193, %f195, %p38;
	add.f32 	%f97, %f208, %f183;
	mul.f32 	%f196, %f95, %f95;
	fma.rn.f32 	%f197, %f94, %f94, %f196;
	fma.rn.f32 	%f98, %f96, %f96, %f197;
	setp.geu.f32 	%p40, %f98, %f117;
	@%p40 bra 	$L__BB1_29;
	setp.eq.f32 	%p41, %f97, 0f40000000;
	mov.f32 	%f256, %f4;
	mov.f32 	%f257, %f7;
	@%p41 bra 	$L__BB1_28;
	setp.eq.f32 	%p42, %f97, 0f40400000;
	mov.f32 	%f256, %f5;
	mov.f32 	%f257, %f8;
	@%p42 bra 	$L__BB1_28;
	setp.eq.f32 	%p43, %f97, 0f40800000;
	selp.f32 	%f256, %f6, %f242, %p43;
	selp.f32 	%f257, %f9, %f243, %p43;
$L__BB1_28:
	rcp.rn.f32 	%f198, %f98;
	mul.f32 	%f199, %f198, %f198;
	mul.f32 	%f200, %f198, %f199;
	mul.f32 	%f201, %f198, %f200;
	mul.f32 	%f202, %f256, 0f41400000;
	mul.f32 	%f203, %f257, 0fC0C00000;
	fma.rn.f32 	%f204, %f200, %f202, %f203;
	mul.f32 	%f205, %f201, %f204;
	mul.f32 	%f206, %f200, %f256;
	sub.f32 	%f207, %f206, %f257;
	fma.rn.f32 	%f258, %f94, %f205, %f258;
	fma.rn.f32 	%f259, %f95, %f205, %f259;
	fma.rn.f32 	%f260, %f96, %f205, %f260;
	fma.rn.f32 	%f261, %f200, %f207, %f261;
	mov.f32 	%f242, %f256;
	mov.f32 	%f243, %f257;
$L__BB1_29:
	add.s32 	%r44, %r44, %r1;
	setp.lt.u32 	%p44, %r44, %r26;
	sub.s32 	%r43, %r43, %r1;
	@%p44 bra 	$L__BB1_4;
$L__BB1_30:
	setp.ge.u32 	%p45, %r4, %r26;
	@%p45 bra 	$L__BB1_32;
	ld.param.u64 	%rd11, [force_calculation_kernel_param_5];
	cvta.to.global.u64 	%rd8, %rd11;
	mul.wide.s32 	%rd9, %r4, 16;
	add.s64 	%rd10, %rd8, %rd9;
	st.global.v4.f32 	[%rd10], {%f258, %f259, %f260, %f261};
$L__BB1_32:
	ret;

}
	// .globl	_Z25second_integration_kerneljfP6float4S0_
.visible .entry _Z25second_integration_kerneljfP6float4S0_(
	.param .u32 _Z25second_integration_kerneljfP6float4S0__param_0,
	.param .f32 _Z25second_integration_kerneljfP6float4S0__param_1,
	.param .u64 .ptr .align 1 _Z25second_integration_kerneljfP6float4S0__param_2,
	.param .u64 .ptr .align 1 _Z25second_integration_kerneljfP6float4S0__param_3
)
{
	.reg .pred 	%p<2>;
	.reg .b32 	%r<6>;
	.reg .b32 	%f<13>;
	.reg .b64 	%rd<8>;
	.reg .b64 	%fd<19>;

	ld.param.u32 	%r2, [_Z25second_integration_kerneljfP6float4S0__param_0];
	ld.param.f32 	%f1, [_Z25second_integration_kerneljfP6float4S0__param_1];
	ld.param.u64 	%rd1, [_Z25second_integration_kerneljfP6float4S0__param_2];
	ld.param.u64 	%rd2, [_Z25second_integration_kerneljfP6float4S0__param_3];
	mov.u32 	%r3, %ctaid.x;
	mov.u32 	%r4, %ntid.x;
	mov.u32 	%r5, %tid.x;
	mad.lo.s32 	%r1, %r3, %r4, %r5;
	setp.ge.u32 	%p1, %r1, %r2;
	@%p1 bra 	$L__BB2_2;
	cvta.to.global.u64 	%rd3, %rd1;
	cvta.to.global.u64 	%rd4, %rd2;
	mul.wide.s32 	%rd5, %r1, 16;
	add.s64 	%rd6, %rd3, %rd5;
	ld.global.v4.f32 	{%f2, %f3, %f4, %f5}, [%rd6];
	cvt.f64.f32 	%fd1, %f1;
	mul.f64 	%fd2, %fd1, 0d3FE0000000000000;
	add.s64 	%rd7, %rd4, %rd5;
	.pragma "used_bytes_mask 4095";
	ld.global.v4.f32 	{%f6, %f7, %f8, %f9}, [%rd7];
	cvt.f64.f32 	%fd3, %f6;
	mul.f64 	%fd4, %fd2, %fd3;
	cvt.f64.f32 	%fd5, %f5;
	div.rn.f64 	%fd6, %fd4, %fd5;
	cvt.f64.f32 	%fd7, %f2;
	add.f64 	%fd8, %fd6, %fd7;
	cvt.rn.f32.f64 	%f10, %fd8;
	cvt.f64.f32 	%fd9, %f7;
	mul.f64 	%fd10, %fd2, %fd9;
	div.rn.f64 	%fd11, %fd10, %fd5;
	cvt.f64.f32 	%fd12, %f3;
	add.f64 	%fd13, %fd11, %fd12;
	cvt.rn.f32.f64 	%f11, %fd13;
	st.global.v2.f32 	[%rd6], {%f10, %f11};
	cvt.f64.f32 	%fd14, %f8;
	mul.f64 	%fd15, %fd2, %fd14;
	div.rn.f64 	%fd16, %fd15, %fd5;
	cvt.f64.f32 	%fd17, %f4;
	add.f64 	%fd18, %fd16, %fd17;
	cvt.rn.f32.f64 	%f12, %fd18;
	st.global.f32 	[%rd6+8], %f12;
$L__BB2_2:
	ret;

}
	// .globl	_Z20compute_info_threadsjP6float4S0_P6float2
.visible .entry _Z20compute_info_threadsjP6float4S0_P6float2(
	.param .u32 _Z20compute_info_threadsjP6float4S0_P6float2_param_0,
	.param .u64 .ptr .align 1 _Z20compute_info_threadsjP6float4S0_P6float2_param_1,
	.param .u64 .ptr .align 1 _Z20compute_info_threadsjP6float4S0_P6float2_param_2,
	.param .u64 .ptr .align 1 _Z20compute_info_threadsjP6float4S0_P6float2_param_3
)
{
	.reg .pred 	%p<7>;
	.reg .b32 	%r<17>;
	.reg .b32 	%f<37>;
	.reg .b64 	%rd<15>;

	ld.param.u32 	%r9, [_Z20compute_info_threadsjP6float4S0_P6float2_param_0];
	ld.param.u64 	%rd4, [_Z20compute_info_threadsjP6float4S0_P6float2_param_1];
	ld.param.u64 	%rd5, [_Z20compute_info_threadsjP6float4S0_P6float2_param_2];
	ld.param.u64 	%rd3, [_Z20compute_info_threadsjP6float4S0_P6float2_param_3];
	cvta.to.global.u64 	%rd1, %rd5;
	cvta.to.global.u64 	%rd2, %rd4;
	mov.u32 	%r1, %ctaid.x;
	mov.u32 	%r16, %ntid.x;
	mul.lo.s32 	%r10, %r16, %r1;
	shl.b32 	%r11, %r10, 1;
	mov.u32 	%r3, %tid.x;
	add.s32 	%r4, %r11, %r3;
	setp.ge.u32 	%p1, %r4, %r9;
	mov.f32 	%f35, 0f00000000;
	mov.f32 	%f36, %f35;
	@%p1 bra 	$L__BB3_2;
	mul.wide.s32 	%rd6, %r4, 16;
	add.s64 	%rd7, %rd2, %rd6;
	ld.global.v4.f32 	{%f10, %f11, %f12, %f13}, [%rd7];
	mul.f32 	%f14, %f11, %f11;
	fma.rn.f32 	%f15, %f10, %f10, %f14;
	fma.rn.f32 	%f16, %f12, %f12, %f15;
	mul.f32 	%f35, %f13, %f16;
	add.s64 	%rd8, %rd1, %rd6;
	ld.global.f32 	%f36, [%rd8+12];
$L__BB3_2:
	add.s32 	%r5, %r4, %r16;
	setp.ge.u32 	%p2, %r5, %r9;
	@%p2 bra 	$L__BB3_4;
	mul.wide.u32 	%rd9, %r5, 16;
	add.s64 	%rd10, %rd2, %rd9;
	ld.global.v4.f32 	{%f17, %f18, %f19, %f20}, [%rd10];
	mul.f32 	%f21, %f18, %f18;
	fma.rn.f32 	%f22, %f17, %f17, %f21;
	fma.rn.f32 	%f23, %f19, %f19, %f22;
	fma.rn.f32 	%f35, %f20, %f23, %f35;
	add.s64 	%rd11, %rd1, %rd9;
	ld.global.f32 	%f24, [%rd11+12];
	add.f32 	%f36, %f36, %f24;
$L__BB3_4:
	shl.b32 	%r12, %r3, 3;
	mov.u32 	%r13, sdata;
	add.s32 	%r6, %r13, %r12;
	st.shared.v2.f32 	[%r6], {%f35, %f36};
	bar.sync 	0;
	setp.lt.u32 	%p3, %r16, 2;
	@%p3 bra 	$L__BB3_8;
$L__BB3_5:
	shr.u32 	%r8, %r16, 1;
	setp.ge.u32 	%p4, %r3, %r8;
	@%p4 bra 	$L__BB3_7;
	shl.b32 	%r14, %r8, 3;
	add.s32 	%r15, %r6, %r14;
	ld.shared.v2.f32 	{%f25, %f26}, [%r15];
	ld.shared.v2.f32 	{%f27, %f28}, [%r6];
	add.f32 	%f29, %f25, %f27;
	add.f32 	%f30, %f26, %f28;
	st.shared.v2.f32 	[%r6], {%f29, %f30};
$L__BB3_7:
	bar.sync 	0;
	setp.gt.u32 	%p5, %r16, 3;
	mov.u32 	%r16, %r8;
	@%p5 bra 	$L__BB3_5;
$L__BB3_8:
	setp.ne.s32 	%p6, %r3, 0;
	@%p6 bra 	$L__BB3_10;
	ld.shared.v2.f32 	{%f31, %f32}, [sdata];
	cvta.to.global.u64 	%rd12, %rd3;
	mul.wide.u32 	%rd13, %r1, 8;
	add.s64 	%rd14, %rd12, %rd13;
	st.global.v2.f32 	[%rd14], {%f31, %f32};
$L__BB3_10:
	ret;

}
	// .globl	_Z19compute_info_blocksjPfP6float2j
.visible .entry _Z19compute_info_blocksjPfP6float2j(
	.param .u32 _Z19compute_info_blocksjPfP6float2j_param_0,
	.param .u64 .ptr .align 1 _Z19compute_info_blocksjPfP6float2j_param_1,
	.param .u64 .ptr .align 1 _Z19compute_info_blocksjPfP6float2j_param_2,
	.param .u32 _Z19compute_info_blocksjPfP6float2j_param_3
)
{
	.reg .pred 	%p<10>;
	.reg .b32 	%r<22>;
	.reg .b32 	%f<39>;
	.reg .b64 	%rd<9>;
	.reg .b64 	%fd<5>;

	ld.param.u32 	%r11, [_Z19compute_info_blocksjPfP6float2j_param_0];
	ld.param.u64 	%rd2, [_Z19compute_info_blocksjPfP6float2j_param_1];
	ld.param.u64 	%rd3, [_Z19compute_info_blocksjPfP6float2j_param_2];
	ld.param.u32 	%r12, [_Z19compute_info_blocksjPfP6float2j_param_3];
	cvta.to.global.u64 	%rd1, %rd3;
	setp.eq.s32 	%p1, %r12, 0;
	mov.f32 	%f37, 0f00000000;
	mov.f32 	%f38, %f37;
	@%p1 bra 	$L__BB4_14;
	mov.u32 	%r1, %tid.x;
	mov.u32 	%r2, %ntid.x;
	shl.b32 	%r14, %r1, 3;
	mov.u32 	%r15, sdata;
	add.s32 	%r3, %r15, %r14;
	shl.b32 	%r4, %r2, 1;
	mov.f32 	%f36, 0f00000000;
	mov.b32 	%r20, 0;
	mov.f32 	%f35, %f36;
$L__BB4_2:
	add.s32 	%r6, %r20, %r1;
	setp.ge.u32 	%p2, %r6, %r12;
	mov.f32 	%f33, 0f00000000;
	mov.f32 	%f34, %f33;
	@%p2 bra 	$L__BB4_5;
	mul.wide.u32 	%rd4, %r6, 8;
	add.s64 	%rd5, %rd1, %rd4;
	ld.global.v2.f32 	{%f34, %f33}, [%rd5];
	add.s32 	%r7, %r6, %r2;
	setp.ge.u32 	%p3, %r7, %r12;
	@%p3 bra 	$L__BB4_5;
	mul.wide.u32 	%rd6, %r7, 8;
	add.s64 	%rd7, %rd1, %rd6;
	ld.global.v2.f32 	{%f34, %f33}, [%rd7];
$L__BB4_5:
	setp.lt.u32 	%p4, %r2, 2;
	st.shared.v2.f32 	[%r3], {%f34, %f33};
	bar.sync 	0;
	@%p4 bra 	$L__BB4_10;
	mov.u32 	%r21, %r2;
$L__BB4_7:
	shr.u32 	%r9, %r21, 1;
	setp.ge.u32 	%p5, %r1, %r9;
	@%p5 bra 	$L__BB4_9;
	shl.b32 	%r16, %r9, 3;
	add.s32 	%r17, %r3, %r16;
	ld.shared.v2.f32 	{%f20, %f21}, [%r17];
	ld.shared.v2.f32 	{%f22, %f23}, [%r3];
	add.f32 	%f24, %f20, %f22;
	add.f32 	%f25, %f21, %f23;
	st.shared.v2.f32 	[%r3], {%f24, %f25};
$L__BB4_9:
	bar.sync 	0;
	setp.gt.u32 	%p6, %r21, 3;
	mov.u32 	%r21, %r9;
	@%p6 bra 	$L__BB4_7;
$L__BB4_10:
	setp.ne.s32 	%p7, %r1, 0;
	@%p7 bra 	$L__BB4_12;
	ld.shared.v2.f32 	{%f26, %f27}, [sdata];
	add.f32 	%f36, %f36, %f26;
	add.f32 	%f35, %f35, %f27;
$L__BB4_12:
	add.s32 	%r20, %r20, %r4;
	setp.lt.u32 	%p8, %r20, %r12;
	@%p8 bra 	$L__BB4_2;
	mul.f32 	%f38, %f36, 0f3F000000;
	mul.f32 	%f37, %f35, 0f3F000000;
$L__BB4_14:
	mov.u32 	%r18, %tid.x;
	setp.ne.s32 	%p9, %r18, 0;
	@%p9 bra 	$L__BB4_16;
	cvta.to.global.u64 	%rd8, %rd2;
	mad.lo.s32 	%r19, %r11, 3, -3;
	cvt.f64.f32 	%fd1, %f38;
	add.f64 	%fd2, %fd1, %fd1;
	cvt.rn.f32.u32 	%f28, %r19;
	cvt.f64.f32 	%fd3, %f28;
	div.rn.f64 	%fd4, %fd2, %fd3;
	cvt.rn.f32.f64 	%f29, %fd4;
	add.f32 	%f30, %f37, %f38;
	st.global.f32 	[%rd8], %f29;
	st.global.f32 	[%rd8+4], %f37;
	st.global.f32 	[%rd8+8], %f30;
$L__BB4_16:
	ret;

}


// ===== COMPILED SASS (sm_100) =====

	.target	sm_100

	.elftype	@"ET_EXEC"


//--------------------- .note.nv.tkinfo           --------------------------
	.section	.note.nv.tkinfo,"",@"SHT_NOTE"
	.sectionflags	@"SHF_NOTE_NV_TKINFO"
	.tkinfo
        /*0018*/ 	.word	0x00000002
        /*0030*/ 	.string	""
        /*0030*/ 	.string	"ptxas"
        /*0030*/ 	.string	"Cuda compilation tools, release 13.0, V13.0.88"
        /*0030*/ 	.string	"Build cuda_13.0.r13.0/compiler.36424714_0"
        /*0030*/ 	.string	"-arch sm_100 -m 64 "



//--------------------- .note.nv.cuinfo           --------------------------
	.section	.note.nv.cuinfo,"",@"SHT_NOTE"
	.sectionflags	@"SHF_NOTE_NV_CUINFO"
        /*0018*/ 	.short	0x0002
        /*001a*/ 	.short	0x0064
        /*001c*/ 	.short	0x0082
	.zero		2


//--------------------- .nv.info                  --------------------------
	.section	.nv.info,"",@"SHT_CUDA_INFO"
	.align	4


	//----- nvinfo : EIATTR_REGCOUNT
	.align		4
        /*0000*/ 	.byte	0x04, 0x2f
        /*0002*/ 	.short	(.L_1 - .L_0)
	.align		4
.L_0:
        /*0004*/ 	.word	index@(first_integration_kernel)
        /*0008*/ 	.word	0x00000027


	//----- nvinfo : EIATTR_FRAME_SIZE
	.align		4
.L_1:
        /*000c*/ 	.byte	0x04, 0x11
        /*000e*/ 	.short	(.L_3 - .L_2)
	.align		4
.L_2:
        /*0010*/ 	.word	index@($__internal_3_$__cuda_sm20_div_rn_f64_full)
        /*0014*/ 	.word	0x00000000


	//----- nvinfo : EIATTR_FRAME_SIZE
	.align		4
.L_3:
        /*0018*/ 	.byte	0x04, 0x11
        /*001a*/ 	.short	(.L_5 - .L_4)
	.align		4
.L_4:
        /*001c*/ 	.word	index@(first_integration_kernel)
        /*0020*/ 	.word	0x00000000


	//----- nvinfo : EIATTR_REGCOUNT
	.align		4
.L_5:
        /*0024*/ 	.byte	0x04, 0x2f
        /*0026*/ 	.short	(.L_7 - .L_6)
	.align		4
.L_6:
        /*0028*/ 	.word	index@(force_calculation_kernel)
        /*002c*/ 	.word	0x0000001f


	//----- nvinfo : EIATTR_FRAME_SIZE
	.align		4
.L_7:
        /*0030*/ 	.byte	0x04, 0x11
        /*0032*/ 	.short	(.L_9 - .L_8)
	.align		4
.L_8:
        /*0034*/ 	.word	index@($__internal_2_$__cuda_sm20_rcp_rn_f32_slowpath)
        /*0038*/ 	.word	0x00000000


	//----- nvinfo : EIATTR_FRAME_SIZE
	.align		4
.L_9:
        /*003c*/ 	.byte	0x04, 0x11
        /*003e*/ 	.short	(.L_11 - .L_10)
	.align		4
.L_10:
        /*0040*/ 	.word	index@(force_calculation_kernel)
        /*0044*/ 	.word	0x00000000


	//----- nvinfo : EIATTR_REGCOUNT
	.align		4
.L_11:
        /*0048*/ 	.byte	0x04, 0x2f
        /*004a*/ 	.short	(.L_13 - .L_12)
	.align		4
.L_12:
        /*004c*/ 	.word	index@(_Z25second_integration_kerneljfP6float4S0_)
        /*0050*/ 	.word	0x00000020


	//----- nvinfo : EIATTR_FRAME_SIZE
	.align		4
.L_13:
        /*0054*/ 	.byte	0x04, 0x11
        /*0056*/ 	.short	(.L_15 - .L_14)
	.align		4
.L_14:
        /*0058*/ 	.word	index@($__internal_1_$__cuda_sm20_div_rn_f64_full)
        /*005c*/ 	.word	0x00000000


	//----- nvinfo : EIATTR_FRAME_SIZE
	.align		4
.L_15:
        /*0060*/ 	.byte	0x04, 0x11
        /*0062*/ 	.short	(.L_17 - .L_16)
	.align		4
.L_16:
        /*0064*/ 	.word	index@(_Z25second_integration_kerneljfP6float4S0_)
        /*0068*/ 	.word	0x00000000


	//----- nvinfo : EIATTR_REGCOUNT
	.align		4
.L_17:
        /*006c*/ 	.byte	0x04, 0x2f
        /*006e*/ 	.short	(.L_19 - .L_18)
	.align		4
.L_18:
        /*0070*/ 	.word	index@(_Z20compute_info_threadsjP6float4S0_P6float2)
        /*0074*/ 	.word	0x00000016


	//----- nvinfo : EIATTR_FRAME_SIZE
	.align		4
.L_19:
        /*0078*/ 	.byte	0x04, 0x11
        /*007a*/ 	.short	(.L_21 - .L_20)
	.align		4
.L_20:
        /*007c*/ 	.word	index@(_Z20compute_info_threadsjP6float4S0_P6float2)
        /*0080*/ 	.word	0x00000000


	//----- nvinfo : EIATTR_REGCOUNT
	.align		4
.L_21:
        /*0084*/ 	.byte	0x04, 0x2f
        /*0086*/ 	.short	(.L_23 - .L_22)
	.align		4
.L_22:
        /*0088*/ 	.word	index@(_Z19compute_info_blocksjPfP6float2j)
        /*008c*/ 	.word	0x0000001a


	//----- nvinfo : EIATTR_FRAME_SIZE
	.align		4
.L_23:
        /*0090*/ 	.byte	0x04, 0x11
        /*0092*/ 	.short	(.L_25 - .L_24)
	.align		4
.L_24:
        /*0094*/ 	.word	index@($__internal_0_$__cuda_sm20_div_rn_f64_full)
        /*0098*/ 	.word	0x00000000


	//----- nvinfo : EIATTR_FRAME_SIZE
	.align		4
.L_25:
        /*009c*/ 	.byte	0x04, 0x11
        /*009e*/ 	.short	(.L_27 - .L_26)
	.align		4
.L_26:
        /*00a0*/ 	.word	index@(_Z19compute_info_blocksjPfP6float2j)
        /*00a4*/ 	.word	0x00000000


	//----- nvinfo : EIATTR_MIN_STACK_SIZE
	.align		4
.L_27:
        /*00a8*/ 	.byte	0x04, 0x12
        /*00aa*/ 	.short	(.L_29 - .L_28)
	.align		4
.L_28:
        /*00ac*/ 	.word	index@(_Z19compute_info_blocksjPfP6float2j)
        /*00b0*/ 	.word	0x00000000


	//----- nvinfo : EIATTR_MIN_STACK_SIZE
	.align		4
.L_29:
        /*00b4*/ 	.byte	0x04, 0x12
        /*00b6*/ 	.short	(.L_31 - .L_30)
	.align		4
.L_30:
        /*00b8*/ 	.word	index@(_Z20compute_info_threadsjP6float4S0_P6float2)
        /*00bc*/ 	.word	0x00000000


	//----- nvinfo : EIATTR_MIN_STACK_SIZE
	.align		4
.L_31:
        /*00c0*/ 	.byte	0x04, 0x12
        /*00c2*/ 	.short	(.L_33 - .L_32)
	.align		4
.L_32:
        /*00c4*/ 	.word	index@(_Z25second_integration_kerneljfP6float4S0_)
        /*00c8*/ 	.word	0x00000000


	//----- nvinfo : EIATTR_MIN_STACK_SIZE
	.align		4
.L_33:
        /*00cc*/ 	.byte	0x04, 0x12
        /*00ce*/ 	.short	(.L_35 - .L_34)
	.align		4
.L_34:
        /*00d0*/ 	.word	index@(force_calculation_kernel)
        /*00d4*/ 	.word	0x00000000


	//----- nvinfo : EIATTR_MIN_STACK_SIZE
	.align		4
.L_35:
        /*00d8*/ 	.byte	0x04, 0x12
        /*00da*/ 	.short	(.L_37 - .L_36)
	.align		4
.L_36:
        /*00dc*/ 	.word	index@(first_integration_kernel)
        /*00e0*/ 	.word	0x00000000
.L_37:


//--------------------- .nv.compat                --------------------------
	.section	.nv.compat,"",@"SHT_CUDA_COMPAT_INFO"
	.align	4
        /*0000*/ 	.byte	0x02, 0x09, 0x00, 0x00, 0x02, 0x02, 0x01, 0x00, 0x02, 0x05, 0x05, 0x00, 0x03, 0x07, 0x01, 0x01
        /*0010*/ 	.byte	0x02, 0x03, 0x00, 0x00, 0x02, 0x06, 0x01, 0x00, 0x04, 0x0b, 0x08, 0x00, 0x01, 0x00, 0x00, 0x00
        /*0020*/ 	.byte	0x00, 0x00, 0x00, 0x00


//--------------------- .nv.info._Z19compute_info_blocksjPfP6float2j --------------------------
	.section	.nv.info._Z19compute_info_blocksjPfP6float2j,"",@"SHT_CUDA_INFO"
	.sectionflags	@""
	.align	4


	//----- nvinfo : EIATTR_CUDA_API_VERSION
	.align		4
        /*0000*/ 	.byte	0x04, 0x37
        /*0002*/ 	.short	(.L_39 - .L_38)
.L_38:
        /*0004*/ 	.word	0x00000082


	//----- nvinfo : EIATTR_KPARAM_INFO
	.align		4
.L_39:
        /*0008*/ 	.byte	0x04, 0x17
        /*000a*/ 	.short	(.L_41 - .L_40)
.L_40:
        /*000c*/ 	.word	0x00000000
        /*0010*/ 	.short	0x0003
        /*0012*/ 	.short	0x0018
        /*0014*/ 	.byte	0x00, 0xf0, 0x11, 0x00


	//----- nvinfo : EIATTR_KPARAM_INFO
	.align		4
.L_41:
        /*0018*/ 	.byte	0x04, 0x17
        /*001a*/ 	.short	(.L_43 - .L_42)
.L_42:
        /*001c*/ 	.word	0x00000000
        /*0020*/ 	.short	0x0002
        /*0022*/ 	.short	0x0010
        /*0024*/ 	.byte	0x00, 0xf5, 0x21, 0x00


	//----- nvinfo : EIATTR_KPARAM_INFO
	.align		4
.L_43:
        /*0028*/ 	.byte	0x04, 0x17
        /*002a*/ 	.short	(.L_45 - .L_44)
.L_44:
        /*002c*/ 	.word	0x00000000
        /*0030*/ 	.short	0x0001
        /*0032*/ 	.short	0x0008
        /*0034*/ 	.byte	0x00, 0xf5, 0x21, 0x00


	//----- nvinfo : EIATTR_KPARAM_INFO
	.align		4
.L_45:
        /*0038*/ 	.byte	0x04, 0x17
        /*003a*/ 	.short	(.L_47 - .L_46)
.L_46:
        /*003c*/ 	.word	0x00000000
        /*0040*/ 	.short	0x0000
        /*0042*/ 	.short	0x0000
        /*0044*/ 	.byte	0x00, 0xf0, 0x11, 0x00


	//----- nvinfo : EIATTR_SPARSE_MMA_MASK
	.align		4
.L_47:
        /*0048*/ 	.byte	0x03, 0x50
        /*004a*/ 	.short	0x0000


	//----- nvinfo : EIATTR_MAXREG_COUNT
	.align		4
        /*004c*/ 	.byte	0x03, 0x1b
        /*004e*/ 	.short	0x00ff


	//----- nvinfo : EIATTR_NUM_BARRIERS
	.align		4
        /*0050*/ 	.byte	0x02, 0x4c
        /*0052*/ 	.byte	0x01
	.zero		1


	//----- nvinfo : EIATTR_MERCURY_ISA_VERSION
	.align		4
        /*0054*/ 	.byte	0x03, 0x5f
        /*0056*/ 	.short	0x0101


	//----- nvinfo : EIATTR_VRC_CTA_INIT_COUNT
	.align		4
        /*0058*/ 	.byte	0x02, 0x4a
	.zero		1
	.zero		1


	//----- nvinfo : EIATTR_EXIT_INSTR_OFFSETS
	.align		4
        /*005c*/ 	.byte	0x04, 0x1c
        /*005e*/ 	.short	(.L_49 - .L_48)


	//   ....[0]....
.L_48:
        /*0060*/ 	.word	0x000003d0


	//   ....[1]....
        /*0064*/ 	.word	0x000005f0


	//----- nvinfo : EIATTR_CRS_STACK_SIZE
	.align		4
.L_49:
        /*0068*/ 	.byte	0x04, 0x1e
        /*006a*/ 	.short	(.L_51 - .L_50)
.L_50:
        /*006c*/ 	.word	0x00000000


	//----- nvinfo : EIATTR_CBANK_PARAM_SIZE
	.align		4
.L_51:
        /*0070*/ 	.byte	0x03, 0x19
        /*0072*/ 	.short	0x001c


	//----- nvinfo : EIATTR_PARAM_CBANK
	.align		4
        /*0074*/ 	.byte	0x04, 0x0a
        /*0076*/ 	.short	(.L_53 - .L_52)
	.align		4
.L_52:
        /*0078*/ 	.word	index@(.nv.constant0._Z19compute_info_blocksjPfP6float2j)
        /*007c*/ 	.short	0x0380
        /*007e*/ 	.short	0x001c


	//----- nvinfo : EIATTR_SW_WAR
	.align		4
.L_53:
        /*0080*/ 	.byte	0x04, 0x36
        /*0082*/ 	.short	(.L_55 - .L_54)
.L_54:
        /*0084*/ 	.word	0x00000008
.L_55:


//--------------------- .nv.info._Z20compute_info_threadsjP6float4S0_P6float2 --------------------------
	.section	.nv.info._Z20compute_info_threadsjP6float4S0_P6float2,"",@"SHT_CUDA_INFO"
	.sectionflags	@""
	.align	4


	//----- nvinfo : EIATTR_CUDA_API_VERSION
	.align		4
        /*0000*/ 	.byte	0x04, 0x37
        /*0002*/ 	.short	(.L_57 - .L_56)
.L_56:
        /*0004*/ 	.word	0x00000082


	//----- nvinfo : EIATTR_KPARAM_INFO
	.align		4
.L_57:
        /*0008*/ 	.byte	0x04, 0x17
        /*000a*/ 	.short	(.L_59 - .L_58)
.L_58:
        /*000c*/ 	.word	0x00000000
        /*0010*/ 	.short	0x0003
        /*0012*/ 	.short	0x0018
        /*0014*/ 	.byte	0x00, 0xf5, 0x21, 0x00


	//----- nvinfo : EIATTR_KPARAM_INFO
	.align		4
.L_59:
        /*0018*/ 	.byte	0x04, 0x17
        /*001a*/ 	.short	(.L_61 - .L_60)
.L_60:
        /*001c*/ 	.word	0x00000000
        /*0020*/ 	.short	0x0002
        /*0022*/ 	.short	0x0010
        /*0024*/ 	.byte	0x00, 0xf5, 0x21, 0x00


	//----- nvinfo : EIATTR_KPARAM_INFO
	.align		4
.L_61:
        /*0028*/ 	.byte	0x04, 0x17
        /*002a*/ 	.short	(.L_63 - .L_62)
.L_62:
        /*002c*/ 	.word	0x00000000
        /*0030*/ 	.short	0x0001
        /*0032*/ 	.short	0x0008
        /*0034*/ 	.byte	0x00, 0xf5, 0x21, 0x00


	//----- nvinfo : EIATTR_KPARAM_INFO
	.align		4
.L_63:
        /*0038*/ 	.byte	0x04, 0x17
        /*003a*/ 	.short	(.L_65 - .L_64)
.L_64:
        /*003c*/ 	.word	0x00000000
        /*0040*/ 	.short	0x0000
        /*0042*/ 	.short	0x0000
        /*0044*/ 	.byte	0x00, 0xf0, 0x11, 0x00


	//----- nvinfo : EIATTR_SPARSE_MMA_MASK
	.align		4
.L_65:
        /*0048*/ 	.byte	0x03, 0x50
        /*004a*/ 	.short	0x0000


	//----- nvinfo : EIATTR_MAXREG_COUNT
	.align		4
        /*004c*/ 	.byte	0x03, 0x1b
        /*004e*/ 	.short	0x00ff


	//----- nvinfo : EIATTR_NUM_BARRIERS
	.align		4
        /*0050*/ 	.byte	0x02, 0x4c
        /*0052*/ 	.byte	0x01
	.zero		1


	//----- nvinfo : EIATTR_MERCURY_ISA_VERSION
	.align		4
        /*0054*/ 	.byte	0x03, 0x5f
        /*0056*/ 	.short	0x0101


	//----- nvinfo : EIATTR_VRC_CTA_INIT_COUNT
	.align		4
        /*0058*/ 	.byte	0x02, 0x4a
	.zero		1
	.zero		1


	//----- nvinfo : EIATTR_EXIT_INSTR_OFFSETS
	.align		4
        /*005c*/ 	.byte	0x04, 0x1c
        /*005e*/ 	.short	(.L_67 - .L_66)


	//   ....[0]....
.L_66:
        /*0060*/ 	.word	0x00000370


	//   ....[1]....
        /*0064*/ 	.word	0x000003f0


	//----- nvinfo : EIATTR_CBANK_PARAM_SIZE
	.align		4
.L_67:
        /*0068*/ 	.byte	0x03, 0x19
        /*006a*/ 	.short	0x0020


	//----- nvinfo : EIATTR_PARAM_CBANK
	.align		4
        /*006c*/ 	.byte	0x04, 0x0a
        /*006e*/ 	.short	(.L_69 - .L_68)
	.align		4
.L_68:
        /*0070*/ 	.word	index@(.nv.constant0._Z20compute_info_threadsjP6float4S0_P6float2)
        /*0074*/ 	.short	0x0380
        /*0076*/ 	.short	0x0020


	//----- nvinfo : EIATTR_SW_WAR
	.align		4
.L_69:
        /*0078*/ 	.byte	0x04, 0x36
        /*007a*/ 	.short	(.L_71 - .L_70)
.L_70:
        /*007c*/ 	.word	0x00000008
.L_71:


//--------------------- .nv.info._Z25second_integration_kerneljfP6float4S0_ --------------------------
	.section	.nv.info._Z25second_integration_kerneljfP6float4S0_,"",@"SHT_CUDA_INFO"
	.sectionflags	@""
	.align	4


	//----- nvinfo : EIATTR_CUDA_API_VERSION
	.align		4
        /*0000*/ 	.byte	0x04, 0x37
        /*0002*/ 	.short	(.L_73 - .L_72)
.L_72:
        /*0004*/ 	.word	0x00000082


	//----- nvinfo : EIATTR_KPARAM_INFO
	.align		4
.L_73:
        /*0008*/ 	.byte	0x04, 0x17
        /*000a*/ 	.short	(.L_75 - .L_74)
.L_74:
        /*000c*/ 	.word	0x00000000
        /*0010*/ 	.short	0x0003
        /*0012*/ 	.short	0x0010
        /*0014*/ 	.byte	0x00, 0xf5, 0x21, 0x00


	//----- nvinfo : EIATTR_KPARAM_INFO
	.align		4
.L_75:
        /*0018*/ 	.byte	0x04, 0x17
        /*001a*/ 	.short	(.L_77 - .L_76)
.L_76:
        /*001c*/ 	.word	0x00000000
        /*0020*/ 	.short	0x0002
        /*0022*/ 	.short	0x0008
        /*0024*/ 	.byte	0x00, 0xf5, 0x21, 0x00


	//----- nvinfo : EIATTR_KPARAM_INFO
	.align		4
.L_77:
        /*0028*/ 	.byte	0x04, 0x17
        /*002a*/ 	.short	(.L_79 - .L_78)
.L_78:
        /*002c*/ 	.word	0x00000000
        /*0030*/ 	.short	0x0001
        /*0032*/ 	.short	0x0004
        /*0034*/ 	.byte	0x00, 0xf0, 0x11, 0x00


	//----- nvinfo : EIATTR_KPARAM_INFO
	.align		4
.L_79:
        /*0038*/ 	.byte	0x04, 0x17
        /*003a*/ 	.short	(.L_81 - .L_80)
.L_80:
        /*003c*/ 	.word	0x00000000
        /*0040*/ 	.short	0x0000
        /*0042*/ 	.short	0x0000
        /*0044*/ 	.byte	0x00, 0xf0, 0x11, 0x00


	//----- nvinfo : EIATTR_SPARSE_MMA_MASK
	.align		4
.L_81:
        /*0048*/ 	.byte	0x03, 0x50
        /*004a*/ 	.short	0x0000


	//----- nvinfo : EIATTR_MAXREG_COUNT
	.align		4
        /*004c*/ 	.byte	0x03, 0x1b
        /*004e*/ 	.short	0x00ff


	//----- nvinfo : EIATTR_MERCURY_ISA_VERSION
	.align		4
        /*0050*/ 	.byte	0x03, 0x5f
        /*0052*/ 	.short	0x0101


	//----- nvinfo : EIATTR_UNUSED_LOAD_BYTE_OFFSET
	.align		4
        /*0054*/ 	.byte	0x04, 0x44
        /*0056*/ 	.short	(.L_83 - .L_82)


	//   ....[0]....
.L_82:
        /*0058*/ 	.word	0x000000f0
        /*005c*/ 	.word	0x00000fff


	//----- nvinfo : EIATTR_VRC_CTA_INIT_COUNT
	.align		4
.L_83:
        /*0060*/ 	.byte	0x02, 0x4a
	.zero		1
	.zero		1


	//----- nvinfo : EIATTR_EXIT_INSTR_OFFSETS
	.align		4
        /*0064*/ 	.byte	0x04, 0x1c
        /*0066*/ 	.short	(.L_85 - .L_84)


	//   ....[0]....
.L_84:
        /*0068*/ 	.word	0x00000070


	//   ....[1]....
        /*006c*/ 	.word	0x00000680


	//----- nvinfo : EIATTR_CRS_STACK_SIZE
	.align		4
.L_85:
        /*0070*/ 	.byte	0x04, 0x1e
        /*0072*/ 	.short	(.L_87 - .L_86)
.L_86:
        /*0074*/ 	.word	0x00000000


	//----- nvinfo : EIATTR_CBANK_PARAM_SIZE
	.align		4
.L_87:
        /*0078*/ 	.byte	0x03, 0x19
        /*007a*/ 	.short	0x0018


	//----- nvinfo : EIATTR_PARAM_CBANK
	.align		4
        /*007c*/ 	.byte	0x04, 0x0a
        /*007e*/ 	.short	(.L_89 - .L_88)
	.align		4
.L_88:
        /*0080*/ 	.word	index@(.nv.constant0._Z25second_integration_kerneljfP6float4S0_)
        /*0084*/ 	.short	0x0380
        /*0086*/ 	.short	0x0018


	//----- nvinfo : EIATTR_SW_WAR
	.align		4
.L_89:
        /*0088*/ 	.byte	0x04, 0x36
        /*008a*/ 	.short	(.L_91 - .L_90)
.L_90:
        /*008c*/ 	.word	0x00000008
.L_91:


//--------------------- .nv.info.force_calculation_kernel --------------------------
	.section	.nv.info.force_calculation_kernel,"",@"SHT_CUDA_INFO"
	.sectionflags	@""
	.align	4


	//----- nvinfo : EIATTR_CUDA_API_VERSION
	.align		4
        /*0000*/ 	.byte	0x04, 0x37
        /*0002*/ 	.short	(.L_93 - .L_92)
.L_92:
        /*0004*/ 	.word	0x00000082


	//----- nvinfo : EIATTR_KPARAM_INFO
	.align		4
.L_93:
        /*0008*/ 	.byte	0x04, 0x17
        /*000a*/ 	.short	(.L_95 - .L_94)
.L_94:
        /*000c*/ 	.word	0x00000000
        /*0010*/ 	.short	0x0006
        /*0012*/ 	.short	0x0038
        /*0014*/ 	.byte	0x00, 0xf0, 0x11, 0x00


	//----- nvinfo : EIATTR_KPARAM_INFO
	.align		4
.L_95:
        /*0018*/ 	.byte	0x04, 0x17
        /*001a*/ 	.short	(.L_97 - .L_96)
.L_96:
        /*001c*/ 	.word	0x00000000
        /*0020*/ 	.short	0x0005
        /*0022*/ 	.short	0x0030
        /*0024*/ 	.byte	0x00, 0xf5, 0x21, 0x00


	//----- nvinfo : EIATTR_KPARAM_INFO
	.align		4
.L_97:
        /*0028*/ 	.byte	0x04, 0x17
        /*002a*/ 	.short	(.L_99 - .L_98)
.L_98:
        /*002c*/ 	.word	0x00000000
        /*0030*/ 	.short	0x0004
        /*0032*/ 	.short	0x0028
        /*0034*/ 	.byte	0x00, 0xf5, 0x21, 0x00


	//----- nvinfo : EIATTR_KPARAM_INFO
	.align		4
.L_99:
        /*0038*/ 	.byte	0x04, 0x17
        /*003a*/ 	.short	(.L_101 - .L_100)
.L_100:
        /*003c*/ 	.word	0x00000000
        /*0040*/ 	.short	0x0003
        /*0042*/ 	.short	0x001c
        /*0044*/ 	.byte	0x00, 0xf0, 0x31, 0x00


	//----- nvinfo : EIATTR_KPARAM_INFO
	.align		4
.L_101:
        /*0048*/ 	.byte	0x04, 0x17
        /*004a*/ 	.short	(.L_103 - .L_102)
.L_102:
        /*004c*/ 	.word	0x00000000
        /*0050*/ 	.short	0x0002
        /*0052*/ 	.short	0x0010
        /*0054*/ 	.byte	0x00, 0xf0, 0x31, 0x00


	//----- nvinfo : EIATTR_KPARAM_INFO
	.align		4
.L_103:
        /*0058*/ 	.byte	0x04, 0x17
        /*005a*/ 	.short	(.L_105 - .L_104)
.L_104:
        /*005c*/ 	.word	0x00000000
        /*0060*/ 	.short	0x0001
        /*0062*/ 	.short	0x0004
        /*0064*/ 	.byte	0x00, 0xf0, 0x31, 0x00


	//----- nvinfo : EIATTR_KPARAM_INFO
	.align		4
.L_105:
        /*0068*/ 	.byte	0x04, 0x17
        /*006a*/ 	.short	(.L_107 - .L_106)
.L_106:
        /*006c*/ 	.word	0x00000000
        /*0070*/ 	.short	0x0000
        /*0072*/ 	.short	0x0000
        /*0074*/ 	.byte	0x00, 0xf0, 0x11, 0x00


	//----- nvinfo : EIATTR_SPARSE_MMA_MASK
	.align		4
.L_107:
        /*0078*/ 	.byte	0x03, 0x50
        /*007a*/ 	.short	0x0000


	//----- nvinfo : EIATTR_MAXREG_COUNT
	.align		4
        /*007c*/ 	.byte	0x03, 0x1b
        /*007e*/ 	.short	0x00ff


	//----- nvinfo : EIATTR_NUM_BARRIERS
	.align		4
        /*0080*/ 	.byte	0x02, 0x4c
        /*0082*/ 	.byte	0x01
	.zero		1


	//----- nvinfo : EIATTR_MERCURY_ISA_VERSION
	.align		4
        /*0084*/ 	.byte	0x03, 0x5f
        /*0086*/ 	.short	0x0101


	//----- nvinfo : EIATTR_VRC_CTA_INIT_COUNT
	.align		4
        /*0088*/ 	.byte	0x02, 0x4a
	.zero		1
	.zero		1


	//----- nvinfo : EIATTR_EXIT_INSTR_OFFSETS
	.align		4
        /*008c*/ 	.byte	0x04, 0x1c
        /*008e*/ 	.short	(.L_109 - .L_108)


	//   ....[0]....
.L_108:
        /*0090*/ 	.word	0x00001390


	//   ....[1]....
        /*0094*/ 	.word	0x000013d0


	//----- nvinfo : EIATTR_CRS_STACK_SIZE
	.align		4
.L_109:
        /*0098*/ 	.byte	0x04, 0x1e
        /*009a*/ 	.short	(.L_111 - .L_110)
.L_110:
        /*009c*/ 	.word	0x00000000


	//----- nvinfo : EIATTR_CBANK_PARAM_SIZE
	.align		4
.L_111:
        /*00a0*/ 	.byte	0x03, 0x19
        /*00a2*/ 	.short	0x003c


	//----- nvinfo : EIATTR_PARAM_CBANK
	.align		4
        /*00a4*/ 	.byte	0x04, 0x0a
        /*00a6*/ 	.short	(.L_113 - .L_112)
	.align		4
.L_112:
        /*00a8*/ 	.word	index@(.nv.constant0.force_calculation_kernel)
        /*00ac*/ 	.short	0x0380
        /*00ae*/ 	.short	0x003c


	//----- nvinfo : EIATTR_SW_WAR
	.align		4
.L_113:
        /*00b0*/ 	.byte	0x04, 0x36
        /*00b2*/ 	.short	(.L_115 - .L_114)
.L_114:
        /*00b4*/ 	.word	0x00000008
.L_115:


//--------------------- .nv.info.first_integration_kernel --------------------------
	.section	.nv.info.first_integration_kernel,"",@"SHT_CUDA_INFO"
	.sectionflags	@""
	.align	4


	//----- nvinfo : EIATTR_CUDA_API_VERSION
	.align		4
        /*0000*/ 	.byte	0x04, 0x37
        /*0002*/ 	.short	(.L_117 - .L_116)
.L_116:
        /*0004*/ 	.word	0x00000082


	//----- nvinfo : EIATTR_KPARAM_INFO
	.align		4
.L_117:
        /*0008*/ 	.byte	0x04, 0x17
        /*000a*/ 	.short	(.L_119 - .L_118)
.L_118:
        /*000c*/ 	.word	0x00000000
        /*0010*/ 	.short	0x0005
        /*0012*/ 	.short	0x0028
        /*0014*/ 	.byte	0x00, 0xf5, 0x21, 0x00


	//----- nvinfo : EIATTR_KPARAM_INFO
	.align		4
.L_119:
        /*0018*/ 	.byte	0x04, 0x17
        /*001a*/ 	.short	(.L_121 - .L_120)
.L_120:
        /*001c*/ 	.word	0x00000000
        /*0020*/ 	.short	0x0004
        /*0022*/ 	.short	0x0020
        /*0024*/ 	.byte	0x00, 0xf5, 0x21, 0x00


	//----- nvinfo : EIATTR_KPARAM_INFO
	.align		4
.L_121:
        /*0028*/ 	.byte	0x04, 0x17
        /*002a*/ 	.short	(.L_123 - .L_122)
.L_122:
        /*002c*/ 	.word	0x00000000
        /*0030*/ 	.short	0x0003
        /*0032*/ 	.short	0x0018
        /*0034*/ 	.byte	0x00, 0xf5, 0x21, 0x00


	//----- nvinfo : EIATTR_KPARAM_INFO
	.align		4
.L_123:
        /*0038*/ 	.byte	0x04, 0x17
        /*003a*/ 	.short	(.L_125 - .L_124)
.L_124:
        /*003c*/ 	.word	0x00000000
        /*0040*/ 	.short	0x0002
        /*0042*/ 	.short	0x0008
        /*0044*/ 	.byte	0x00, 0xf0, 0x31, 0x00


	//----- nvinfo : EIATTR_KPARAM_INFO
	.align		4
.L_125:
        /*0048*/ 	.byte	0x04, 0x17
        /*004a*/ 	.short	(.L_127 - .L_126)
.L_126:
        /*004c*/ 	.word	0x00000000
        /*0050*/ 	.short	0x0001
        /*0052*/ 	.short	0x0004
        /*0054*/ 	.byte	0x00, 0xf0, 0x11, 0x00


	//----- nvinfo : EIATTR_KPARAM_INFO
	.align		4
.L_127:
        /*0058*/ 	.byte	0x04, 0x17
        /*005a*/ 	.short	(.L_129 - .L_128)
.L_128:
        /*005c*/ 	.word	0x00000000
        /*0060*/ 	.short	0x0000
        /*0062*/ 	.short	0x0000
        /*0064*/ 	.byte	0x00, 0xf0, 0x11, 0x00


	//----- nvinfo : EIATTR_SPARSE_MMA_MASK
	.align		4
.L_129:
        /*0068*/ 	.byte	0x03, 0x50
        /*006a*/ 	.short	0x0000


	//----- nvinfo : EIATTR_MAXREG_COUNT
	.align		4
        /*006c*/ 	.byte	0x03, 0x1b
        /*006e*/ 	.short	0x00ff


	//----- nvinfo : EIATTR_MERCURY_ISA_VERSION
	.align		4
        /*0070*/ 	.byte	0x03, 0x5f
        /*0072*/ 	.short	0x0101


	//----- nvinfo : EIATTR_UNUSED_LOAD_BYTE_OFFSET
	.align		4
        /*0074*/ 	.byte	0x04, 0x44
        /*0076*/ 	.short	(.L_131 - .L_130)


	//   ....[0]....
.L_130:
        /*0078*/ 	.word	0x00000100
        /*007c*/ 	.word	0x00000fff


	//   ....[1]....
        /*0080*/ 	.word	0x00000120
        /*0084*/ 	.word	0x00000fff


	//----- nvinfo : EIATTR_VRC_CTA_INIT_COUNT
	.align		4
.L_131:
        /*0088*/ 	.byte	0x02, 0x4a
	.zero		1
	.zero		1


	//----- nvinfo : EIATTR_EXIT_INSTR_OFFSETS
	.align		4
        /*008c*/ 	.byte	0x04, 0x1c
        /*008e*/ 	.short	(.L_133 - .L_132)


	//   ....[0]....
.L_132:
        /*0090*/ 	.word	0x00000070


	//   ....[1]....
        /*0094*/ 	.word	0x000008f0


	//----- nvinfo : EIATTR_CRS_STACK_SIZE
	.align		4
.L_133:
        /*0098*/ 	.byte	0x04, 0x1e
        /*009a*/ 	.short	(.L_135 - .L_134)
.L_134:
        /*009c*/ 	.word	0x00000000


	//----- nvinfo : EIATTR_CBANK_PARAM_SIZE
	.align		4
.L_135:
        /*00a0*/ 	.byte	0x03, 0x19
        /*00a2*/ 	.short	0x0030


	//----- nvinfo : EIATTR_PARAM_CBANK
	.align		4
        /*00a4*/ 	.byte	0x04, 0x0a
        /*00a6*/ 	.short	(.L_137 - .L_136)
	.align		4
.L_136:
        /*00a8*/ 	.word	index@(.nv.constant0.first_integration_kernel)
        /*00ac*/ 	.short	0x0380
        /*00ae*/ 	.short	0x0030


	//----- nvinfo : EIATTR_SW_WAR
	.align		4
.L_137:
        /*00b0*/ 	.byte	0x04, 0x36
        /*00b2*/ 	.short	(.L_139 - .L_138)
.L_138:
        /*00b4*/ 	.word	0x00000008
.L_139:


//--------------------- .nv.callgraph             --------------------------
	.section	.nv.callgraph,"",@"SHT_CUDA_CALLGRAPH"
	.align	4
	.sectionentsize	8
	.align		4
        /*0000*/ 	.word	0x00000000
	.align		4
        /*0004*/ 	.word	0xffffffff
	.align		4
        /*0008*/ 	.word	0x00000000
	.align		4
        /*000c*/ 	.word	0xfffffffe
	.align		4
        /*0010*/ 	.word	0x00000000
	.align		4
        /*0014*/ 	.word	0xfffffffd
	.align		4
        /*0018*/ 	.word	0x00000000
	.align		4
        /*001c*/ 	.word	0xfffffffc


//--------------------- .text._Z19compute_info_blocksjPfP6float2j --------------------------
	.section	.text._Z19compute_info_blocksjPfP6float2j,"ax",@progbits
	.align	128
        .global         _Z19compute_info_blocksjPfP6float2j
        .type           _Z19compute_info_blocksjPfP6float2j,@function
        .size           _Z19compute_info_blocksjPfP6float2j,(.L_x_71 - _Z19compute_info_blocksjPfP6float2j)
        .other          _Z19compute_info_blocksjPfP6float2j,@"STO_CUDA_ENTRY STV_DEFAULT"
_Z19compute_info_blocksjPfP6float2j:
.text._Z19compute_info_blocksjPfP6float2j:
[----:B------:R-:W-:Y:S01]  /*0000*/  LDC R1, c[0x0][0x37c] ;  /* 0x0000df00ff017b82 */ /* 0x000fe20000000800 */
[----:B------:R-:W0:Y:S01]  /*0010*/  LDCU UR4, c[0x0][0x398] ;  /* 0x00007300ff0477ac */ /* 0x000e220008000800 */
[----:B------:R-:W-:Y:S02]  /*0020*/  IMAD.MOV.U32 R0, RZ, RZ, RZ ;  /* 0x000000ffff007224 */ /* 0x000fe400078e00ff */
[----:B------:R-:W-:Y:S01]  /*0030*/  IMAD.MOV.U32 R9, RZ, RZ, RZ ;  /* 0x000000ffff097224 */ /* 0x000fe200078e00ff */
[----:B------:R-:W1:Y:S01]  /*0040*/  LDCU.64 UR6, c[0x0][0x358] ;  /* 0x00006b00ff0677ac */ /* 0x000e620008000a00 */
[----:B0-----:R-:W-:-:S09]  /*0050*/  UISETP.NE.AND UP0, UPT, UR4, URZ, UPT ;  /* 0x000000ff0400728c */ /* 0x001fd2000bf05270 */
[----:B-1----:R-:W-:Y:S05]  /*0060*/  BRA.U !UP0, `(.L_x_0) ;  /* 0x0000000108d07547 */ /* 0x002fea000b800000 */
[----:B------:R-:W0:Y:S01]  /*0070*/  S2R R7, SR_TID.X ;  /* 0x0000000000077919 */ /* 0x000e220000002100 */
[----:B------:R-:W1:Y:S01]  /*0080*/  S2UR UR5, SR_CgaCtaId ;  /* 0x00000000000579c3 */ /* 0x000e620000008800 */
[----:B------:R-:W-:Y:S01]  /*0090*/  UMOV UR4, 0x400 ;  /* 0x0000040000047882 */ /* 0x000fe20000000000 */
[----:B------:R-:W-:Y:S01]  /*00a0*/  IMAD.MOV.U32 R9, RZ, RZ, RZ ;  /* 0x000000ffff097224 */ /* 0x000fe200078e00ff */
[----:B------:R-:W2:Y:S01]  /*00b0*/  LDCU UR8, c[0x0][0x360] ;  /* 0x00006c00ff0877ac */ /* 0x000ea20008000800 */
[----:B------:R-:W-:Y:S01]  /*00c0*/  IMAD.MOV.U32 R6, RZ, RZ, RZ ;  /* 0x000000ffff067224 */ /* 0x000fe200078e00ff */
[----:B-1----:R-:W-:-:S06]  /*00d0*/  ULEA UR4, UR5, UR4, 0x18 ;  /* 0x0000000405047291 */ /* 0x002fcc000f8ec0ff */
[----:B0-----:R-:W-:Y:S01]  /*00e0*/  LEA R0, R7, UR4, 0x3 ;  /* 0x0000000407007c11 */ /* 0x001fe2000f8e18ff */
[----:B--2---:R-:W-:-:S06]  /*00f0*/  UMOV UR4, URZ ;  /* 0x000000ff00047c82 */ /* 0x004fcc0008000000 */
.L_x_5:
[----:B------:R-:W0:Y:S01]  /*0100*/  LDCU UR5, c[0x0][0x398] ;  /* 0x00007300ff0577ac */ /* 0x000e220008000800 */
[----:B------:R-:W-:Y:S01]  /*0110*/  VIADD R13, R7, UR4 ;  /* 0x00000004070d7c36 */ /* 0x000fe20008000000 */
[----:B------:R-:W-:Y:S01]  /*0120*/  BSSY.RECONVERGENT B0, `(.L_x_1) ;  /* 0x000000d000007945 */ /* 0x000fe20003800200 */
[----:B-1----:R-:W-:Y:S01]  /*0130*/  CS2R R10, SRZ ;  /* 0x00000000000a7805 */ /* 0x002fe2000001ff00 */
[----:B------:R-:W-:Y:S02]  /*0140*/  ULEA UR4, UR8, UR4, 0x1 ;  /* 0x0000000408047291 */ /* 0x000fe4000f8e08ff */
[----:B0-----:R-:W-:Y:S02]  /*0150*/  ISETP.GE.U32.AND P0, PT, R13, UR5, PT ;  /* 0x000000050d007c0c */ /* 0x001fe4000bf06070 */
[----:B------:R-:W-:-:S11]  /*0160*/  UISETP.GE.U32.AND UP1, UPT, UR4, UR5, UPT ;  /* 0x000000050400728c */ /* 0x000fd6000bf26070 */
[----:B------:R-:W-:Y:S05]  /*0170*/  @P0 BRA `(.L_x_2) ;  /* 0x00000000001c0947 */ /* 0x000fea0003800000 */
[----:B------:R-:W0:Y:S02]  /*0180*/  LDC.64 R4, c[0x0][0x390] ;  /* 0x0000e400ff047b82 */ /* 0x000e240000000a00 */
[----:B0-----:R-:W-:-:S05]  /*0190*/  IMAD.WIDE.U32 R2, R13, 0x8, R4 ;  /* 0x000000080d027825 */ /* 0x001fca00078e0004 */
[----:B------:R0:W2:Y:S01]  /*01a0*/  LDG.E.64 R10, desc[UR6][R2.64] ;  /* 0x00000006020a7981 */ /* 0x0000a2000c1e1b00 */
[----:B------:R-:W-:-:S05]  /*01b0*/  VIADD R13, R13, UR8 ;  /* 0x000000080d0d7c36 */ /* 0x000fca0008000000 */
[----:B------:R-:W-:-:S13]  /*01c0*/  ISETP.GE.U32.AND P0, PT, R13, UR5, PT ;  /* 0x000000050d007c0c */ /* 0x000fda000bf06070 */
[----:B------:R-:W-:-:S05]  /*01d0*/  @!P0 IMAD.WIDE.U32 R4, R13, 0x8, R4 ;  /* 0x000000080d048825 */ /* 0x000fca00078e0004 */
[----:B--2---:R0:W5:Y:S02]  /*01e0*/  @!P0 LDG.E.64 R10, desc[UR6][R4.64] ;  /* 0x00000006040a8981 */ /* 0x004164000c1e1b00 */
.L_x_2:
[----:B------:R-:W-:Y:S05]  /*01f0*/  BSYNC.RECONVERGENT B0 ;  /* 0x0000000000007941 */ /* 0x000fea0003800200 */
.L_x_1:
[----:B-----5:R1:W-:Y:S01]  /*0200*/  STS.64 [R0], R10 ;  /* 0x0000000a00007388 */ /* 0x0203e20000000a00 */
[----:B------:R-:W-:Y:S01]  /*0210*/  UISETP.GE.U32.AND UP0, UPT, UR8, 0x2, UPT ;  /* 0x000000020800788c */ /* 0x000fe2000bf06070 */
[----:B------:R-:W-:Y:S08]  /*0220*/  BAR.SYNC.DEFER_BLOCKING 0x0 ;  /* 0x0000000000007b1d */ /* 0x000ff00000010000 */
[----:B------:R-:W-:Y:S05]  /*0230*/  BRA.U !UP0, `(.L_x_3) ;  /* 0x0000000108347547 */ /* 0x000fea000b800000 */
[----:B0-----:R-:W-:-:S07]  /*0240*/  IMAD.U32 R2, RZ, RZ, UR8 ;  /* 0x00000008ff027e24 */ /* 0x001fce000f8e00ff */
.L_x_4:
[----:B------:R-:W-:-:S04]  /*0250*/  SHF.R.U32.HI R8, RZ, 0x1, R2 ;  /* 0x00000001ff087819 */ /* 0x000fc80000011602 */
[----:B------:R-:W-:-:S13]  /*0260*/  ISETP.GE.U32.AND P0, PT, R7, R8, PT ;  /* 0x000000080700720c */ /* 0x000fda0003f06070 */
[----:B------:R-:W-:Y:S01]  /*0270*/  @!P0 IMAD R3, R8, 0x8, R0 ;  /* 0x0000000808038824 */ /* 0x000fe200078e0200 */
[----:B-1----:R-:W-:Y:S04]  /*0280*/  @!P0 LDS.64 R10, [R0] ;  /* 0x00000000000a8984 */ /* 0x002fe80000000a00 */
[----:B------:R-:W0:Y:S02]  /*0290*/  @!P0 LDS.64 R4, [R3] ;  /* 0x0000000003048984 */ /* 0x000e240000000a00 */
[----:B0-----:R-:W-:Y:S01]  /*02a0*/  @!P0 FADD R4, R4, R10 ;  /* 0x0000000a04048221 */ /* 0x001fe20000000000 */
[----:B------:R-:W-:-:S05]  /*02b0*/  @!P0 FADD R5, R5, R11 ;  /* 0x0000000b05058221 */ /* 0x000fca0000000000 */
[----:B------:R2:W-:Y:S01]  /*02c0*/  @!P0 STS.64 [R0], R4 ;  /* 0x0000000400008388 */ /* 0x0005e20000000a00 */
[----:B------:R-:W-:Y:S01]  /*02d0*/  BAR.SYNC.DEFER_BLOCKING 0x0 ;  /* 0x0000000000007b1d */ /* 0x000fe20000010000 */
[----:B------:R-:W-:Y:S01]  /*02e0*/  ISETP.GT.U32.AND P0, PT, R2, 0x3, PT ;  /* 0x000000030200780c */ /* 0x000fe20003f04070 */
[----:B------:R-:W-:-:S12]  /*02f0*/  IMAD.MOV.U32 R2, RZ, RZ, R8 ;  /* 0x000000ffff027224 */ /* 0x000fd800078e0008 */
[----:B--2---:R-:W-:Y:S05]  /*0300*/  @P0 BRA `(.L_x_4) ;  /* 0xfffffffc00d00947 */ /* 0x004fea000383ffff */
.L_x_3:
[----:B------:R-:W-:-:S13]  /*0310*/  ISETP.NE.AND P0, PT, R7, RZ, PT ;  /* 0x000000ff0700720c */ /* 0x000fda0003f05270 */
[----:B0-----:R-:W0:Y:S01]  /*0320*/  @!P0 S2R R3, SR_CgaCtaId ;  /* 0x0000000000038919 */ /* 0x001e220000008800 */
[----:B------:R-:W-:-:S04]  /*0330*/  @!P0 MOV R2, 0x400 ;  /* 0x0000040000028802 */ /* 0x000fc80000000f00 */
[----:B0-----:R-:W-:-:S06]  /*0340*/  @!P0 LEA R2, R3, R2, 0x18 ;  /* 0x0000000203028211 */ /* 0x001fcc00078ec0ff */
[----:B------:R-:W0:Y:S02]  /*0350*/  @!P0 LDS.64 R2, [R2] ;  /* 0x0000000002028984 */ /* 0x000e240000000a00 */
[----:B0-----:R-:W-:Y:S01]  /*0360*/  @!P0 FADD R9, R9, R2 ;  /* 0x0000000209098221 */ /* 0x001fe20000000000 */
[----:B------:R-:W-:Y:S01]  /*0370*/  @!P0 FADD R6, R6, R3 ;  /* 0x0000000306068221 */ /* 0x000fe20000000000 */
[----:B------:R-:W-:Y:S06]  /*0380*/  BRA.U !UP1, `(.L_x_5) ;  /* 0xfffffffd095c7547 */ /* 0x000fec000b83ffff */
[----:B------:R-:W-:Y:S01]  /*0390*/  FMUL R9, R9, 0.5 ;  /* 0x3f00000009097820 */ /* 0x000fe20000400000 */
[----:B-1----:R-:W-:-:S07]  /*03a0*/  FMUL R0, R6, 0.5 ;  /* 0x3f00000006007820 */ /* 0x002fce0000400000 */
.L_x_0:
[----:B------:R-:W0:Y:S02]  /*03b0*/  S2R R2, SR_TID.X ;  /* 0x0000000000027919 */ /* 0x000e240000002100 */
[----:B0-----:R-:W-:-:S13]  /*03c0*/  ISETP.NE.AND P0, PT, R2, RZ, PT ;  /* 0x000000ff0200720c */ /* 0x001fda0003f05270 */
[----:B------:R-:W-:Y:S05]  /*03d0*/  @P0 EXIT ;  /* 0x000000000000094d */ /* 0x000fea0003800000 */
[----:B------:R-:W0:Y:S01]  /*03e0*/  LDCU UR4, c[0x0][0x380] ;  /* 0x00007000ff0477ac */ /* 0x000e220008000800 */
[----:B------:R-:W-:Y:S01]  /*03f0*/  IMAD.MOV.U32 R2, RZ, RZ, 0x1 ;  /* 0x00000001ff027424 */ /* 0x000fe200078e00ff */
[----:B------:R-:W-:Y:S01]  /*0400*/  BSSY.RECONVERGENT B0, `(.L_x_6) ;  /* 0x0000018000007945 */ /* 0x000fe20003800200 */
[----:B------:R-:W-:Y:S02]  /*0410*/  UMOV UR5, 0x3 ;  /* 0x0000000300057882 */ /* 0x000fe40000000000 */
[----:B0-----:R-:W-:-:S06]  /*0420*/  UIMAD UR4, UR4, UR5, -0x3 ;  /* 0xfffffffd040474a4 */ /* 0x001fcc000f8e0205 */
[----:B------:R-:W-:-:S06]  /*0430*/  I2FP.F32.U32 R4, UR4 ;  /* 0x0000000400047c45 */ /* 0x000fcc0008201000 */
[----:B------:R-:W0:Y:S08]  /*0440*/  F2F.F64.F32 R4, R4 ;  /* 0x0000000400047310 */ /* 0x000e300000201800 */
[----:B0-----:R-:W0:Y:S02]  /*0450*/  MUFU.RCP64H R3, R5 ;  /* 0x0000000500037308 */ /* 0x001e240000001800 */
[----:B0-----:R-:W-:-:S08]  /*0460*/  DFMA R6, -R4, R2, 1 ;  /* 0x3ff000000406742b */ /* 0x001fd00000000102 */
[----:B------:R-:W-:Y:S02]  /*0470*/  DFMA R10, R6, R6, R6 ;  /* 0x00000006060a722b */ /* 0x000fe40000000006 */
[----:B------:R-:W0:Y:S06]  /*0480*/  F2F.F64.F32 R6, R9 ;  /* 0x0000000900067310 */ /* 0x000e2c0000201800 */
[----:B------:R-:W-:-:S08]  /*0490*/  DFMA R10, R2, R10, R2 ;  /* 0x0000000a020a722b */ /* 0x000fd00000000002 */
[----:B------:R-:W-:Y:S02]  /*04a0*/  DFMA R2, -R4, R10, 1 ;  /* 0x3ff000000402742b */ /* 0x000fe4000000010a */
[----:B0-----:R-:W-:-:S06]  /*04b0*/  DADD R6, R6, R6 ;  /* 0x0000000006067229 */ /* 0x001fcc0000000006 */
[----:B------:R-:W-:-:S04]  /*04c0*/  DFMA R2, R10, R2, R10 ;  /* 0x000000020a02722b */ /* 0x000fc8000000000a */
[----:B------:R-:W-:-:S04]  /*04d0*/  FSETP.GEU.AND P1, PT, |R7|, 6.5827683646048100446e-37, PT ;  /* 0x036000000700780b */ /* 0x000fc80003f2e200 */
[----:B------:R-:W-:-:S08]  /*04e0*/  DMUL R10, R6, R2 ;  /* 0x00000002060a7228 */ /* 0x000fd00000000000 */
[----:B------:R-:W-:-:S08]  /*04f0*/  DFMA R12, -R4, R10, R6 ;  /* 0x0000000a040c722b */ /* 0x000fd00000000106 */
[----:B------:R-:W-:-:S10]  /*0500*/  DFMA R2, R2, R12, R10 ;  /* 0x0000000c0202722b */ /* 0x000fd4000000000a */
[----:B------:R-:W-:-:S05]  /*0510*/  FFMA R8, RZ, R5, R3 ;  /* 0x00000005ff087223 */ /* 0x000fca0000000003 */
[----:B------:R-:W-:-:S13]  /*0520*/  FSETP.GT.AND P0, PT, |R8|, 1.469367938527859385e-39, PT ;  /* 0x001000000800780b */ /* 0x000fda0003f04200 */
[----:B------:R-:W-:Y:S05]  /*0530*/  @P0 BRA P1, `(.L_x_7) ;  /* 0x0000000000100947 */ /* 0x000fea0000800000 */
[----:B------:R-:W-:-:S07]  /*0540*/  MOV R8, 0x560 ;  /* 0x0000056000087802 */ /* 0x000fce0000000f00 */
[----:B------:R-:W-:Y:S05]  /*0550*/  CALL.REL.NOINC `($__internal_0_$__cuda_sm20_div_rn_f64_full) ;  /* 0x0000000000287944 */ /* 0x000fea0003c00000 */
[----:B------:R-:W-:Y:S02]  /*0560*/  IMAD.MOV.U32 R2, RZ, RZ, R12 ;  /* 0x000000ffff027224 */ /* 0x000fe400078e000c */
[----:B------:R-:W-:-:S07]  /*0570*/  IMAD.MOV.U32 R3, RZ, RZ, R13 ;  /* 0x000000ffff037224 */ /* 0x000fce00078e000d */
.L_x_7:
[----:B------:R-:W-:Y:S05]  /*0580*/  BSYNC.RECONVERGENT B0 ;  /* 0x0000000000007941 */ /* 0x000fea0003800200 */
.L_x_6:
[----:B------:R-:W0:Y:S01]  /*0590*/  LDC.64 R4, c[0x0][0x388] ;  /* 0x0000e200ff047b82 */ /* 0x000e220000000a00 */
[----:B------:R-:W0:Y:S01]  /*05a0*/  F2F.F32.F64 R3, R2 ;  /* 0x0000000200037310 */ /* 0x000e220000301000 */
[----:B------:R-:W-:Y:S01]  /*05b0*/  FADD R9, R9, R0 ;  /* 0x0000000009097221 */ /* 0x000fe20000000000 */
[----:B0-----:R-:W-:Y:S04]  /*05c0*/  STG.E desc[UR6][R4.64], R3 ;  /* 0x0000000304007986 */ /* 0x001fe8000c101906 */
[----:B------:R-:W-:Y:S04]  /*05d0*/  STG.E desc[UR6][R4.64+0x4], R0 ;  /* 0x0000040004007986 */ /* 0x000fe8000c101906 */
[----:B------:R-:W-:Y:S01]  /*05e0*/  STG.E desc[UR6][R4.64+0x8], R9 ;  /* 0x0000080904007986 */ /* 0x000fe2000c101906 */
[----:B------:R-:W-:Y:S05]  /*05f0*/  EXIT ;  /* 0x000000000000794d */ /* 0x000fea0003800000 */
        .weak           $__internal_0_$__cuda_sm20_div_rn_f64_full
        .type           $__internal_0_$__cuda_sm20_div_rn_f64_full,@function
        .size           $__internal_0_$__cuda_sm20_div_rn_f64_full,(.L_x_71 - $__internal_0_$__cuda_sm20_div_rn_f64_full)
$__internal_0_$__cuda_sm20_div_rn_f64_full:
[C---:B------:R-:W-:Y:S01]  /*0600*/  FSETP.GEU.AND P0, PT, |R5|.reuse, 1.469367938527859385e-39, PT ;  /* 0x001000000500780b */ /* 0x040fe20003f0e200 */
[----:B------:R-:W-:Y:S01]  /*0610*/  IMAD.MOV.U32 R10, RZ, RZ, 0x1 ;  /* 0x00000001ff0a7424 */ /* 0x000fe200078e00ff */
[----:B------:R-:W-:Y:S01]  /*0620*/  LOP3.LUT R2, R5, 0x800fffff, RZ, 0xc0, !PT ;  /* 0x800fffff05027812 */ /* 0x000fe200078ec0ff */
[----:B------:R-:W-:Y:S01]  /*0630*/  BSSY.RECONVERGENT B1, `(.L_x_8) ;  /* 0x0000055000017945 */ /* 0x000fe20003800200 */
[C---:B------:R-:W-:Y:S02]  /*0640*/  FSETP.GEU.AND P2, PT, |R7|.reuse, 1.469367938527859385e-39, PT ;  /* 0x001000000700780b */ /* 0x040fe40003f4e200 */
[----:B------:R-:W-:Y:S01]  /*0650*/  LOP3.LUT R3, R2, 0x3ff00000, RZ, 0xfc, !PT ;  /* 0x3ff0000002037812 */ /* 0x000fe200078efcff */
[----:B------:R-:W-:Y:S01]  /*0660*/  IMAD.MOV.U32 R2, RZ, RZ, R4 ;  /* 0x000000ffff027224 */ /* 0x000fe200078e0004 */
[----:B------:R-:W-:-:S05]  /*0670*/  LOP3.LUT R12, R7, 0x7ff00000, RZ, 0xc0, !PT ;  /* 0x7ff00000070c7812 */ /* 0x000fca00078ec0ff */
[----:B------:R-:W-:-:S04]  /*0680*/  @!P0 DMUL R2, R4, 8.98846567431157953865e+307 ;  /* 0x7fe0000004028828 */ /* 0x000fc80000000000 */
[----:B------:R-:W-:Y:S01]  /*0690*/  @!P2 LOP3.LUT R13, R5, 0x7ff00000, RZ, 0xc0, !PT ;  /* 0x7ff00000050da812 */ /* 0x000fe200078ec0ff */
[----:B------:R-:W-:Y:S01]  /*06a0*/  @!P2 IMAD.MOV.U32 R18, RZ, RZ, RZ ;  /* 0x000000ffff12a224 */ /* 0x000fe200078e00ff */
[----:B------:R-:W0:Y:S02]  /*06b0*/  MUFU.RCP64H R11, R3 ;  /* 0x00000003000b7308 */ /* 0x000e240000001800 */
[----:B------:R-:W-:Y:S01]  /*06c0*/  @!P2 ISETP.GE.U32.AND P3, PT, R12, R13, PT ;  /* 0x0000000d0c00a20c */ /* 0x000fe20003f66070 */
[----:B------:R-:W-:-:S05]  /*06d0*/  IMAD.MOV.U32 R13, RZ, RZ, 0x1ca00000 ;  /* 0x1ca00000ff0d7424 */ /* 0x000fca00078e00ff */
[----:B------:R-:W-:-:S04]  /*06e0*/  @!P2 SEL R19, R13, 0x63400000, !P3 ;  /* 0x634000000d13a807 */ /* 0x000fc80005800000 */
[----:B------:R-:W-:-:S04]  /*06f0*/  @!P2 LOP3.LUT R19, R19, 0x80000000, R7, 0xf8, !PT ;  /* 0x800000001313a812 */ /* 0x000fc800078ef807 */
[----:B------:R-:W-:Y:S01]  /*0700*/  @!P2 LOP3.LUT R19, R19, 0x100000, RZ, 0xfc, !PT ;  /* 0x001000001313a812 */ /* 0x000fe200078efcff */
[----:B0-----:R-:W-:-:S08]  /*0710*/  DFMA R14, R10, -R2, 1 ;  /* 0x3ff000000a0e742b */ /* 0x001fd00000000802 */
[----:B------:R-:W-:Y:S01]  /*0720*/  DFMA R16, R14, R14, R14 ;  /* 0x0000000e0e10722b */ /* 0x000fe2000000000e */
[----:B------:R-:W-:-:S04]  /*0730*/  LOP3.LUT R15, R5, 0x7ff00000, RZ, 0xc0, !PT ;  /* 0x7ff00000050f7812 */ /* 0x000fc800078ec0ff */
[----:B------:R-:W-:-:S03]  /*0740*/  ISETP.GE.U32.AND P1, PT, R12, R15, PT ;  /* 0x0000000f0c00720c */ /* 0x000fc60003f26070 */
[----:B------:R-:W-:Y:S01]  /*0750*/  DFMA R16, R10, R16, R10 ;  /* 0x000000100a10722b */ /* 0x000fe2000000000a */
[----:B------:R-:W-:Y:S01]  /*0760*/  SEL R11, R13, 0x63400000, !P1 ;  /* 0x634000000d0b7807 */ /* 0x000fe20004800000 */
[----:B------:R-:W-:-:S03]  /*0770*/  IMAD.MOV.U32 R10, RZ, RZ, R6 ;  /* 0x000000ffff0a7224 */ /* 0x000fc600078e0006 */
[----:B------:R-:W-:-:S03]  /*0780*/  LOP3.LUT R11, R11, 0x800fffff, R7, 0xf8, !PT ;  /* 0x800fffff0b0b7812 */ /* 0x000fc600078ef807 */
[----:B------:R-:W-:-:S03]  /*0790*/  DFMA R20, R16, -R2, 1 ;  /* 0x3ff000001014742b */ /* 0x000fc60000000802 */
[----:B------:R-:W-:-:S05]  /*07a0*/  @!P2 DFMA R10, R10, 2, -R18 ;  /* 0x400000000a0aa82b */ /* 0x000fca0000000812 */
[----:B------:R-:W-:Y:S01]  /*07b0*/  DFMA R16, R16, R20, R16 ;  /* 0x000000141010722b */ /* 0x000fe20000000010 */
[----:B------:R-:W-:Y:S02]  /*07c0*/  IMAD.MOV.U32 R21, RZ, RZ, R12 ;  /* 0x000000ffff157224 */ /* 0x000fe400078e000c */
[----:B------:R-:W-:Y:S01]  /*07d0*/  IMAD.MOV.U32 R20, RZ, RZ, R15 ;  /* 0x000000ffff147224 */ /* 0x000fe200078e000f */
[----:B------:R-:W-:Y:S02]  /*07e0*/  @!P0 LOP3.LUT R20, R3, 0x7ff00000, RZ, 0xc0, !PT ;  /* 0x7ff0000003148812 */ /* 0x000fe400078ec0ff */
[----:B------:R-:W-:Y:S02]  /*07f0*/  @!P2 LOP3.LUT R21, R11, 0x7ff00000, RZ, 0xc0, !PT ;  /* 0x7ff000000b15a812 */ /* 0x000fe400078ec0ff */
[----:B------:R-:W-:Y:S01]  /*0800*/  DMUL R18, R16, R10 ;  /* 0x0000000a10127228 */ /* 0x000fe20000000000 */
[----:B------:R-:W-:Y:S02]  /*0810*/  VIADD R23, R20, 0xffffffff ;  /* 0xffffffff14177836 */ /* 0x000fe40000000000 */
[----:B------:R-:W-:-:S05]  /*0820*/  VIADD R22, R21, 0xffffffff ;  /* 0xffffffff15167836 */ /* 0x000fca0000000000 */
[----:B------:R-:W-:Y:S01]  /*0830*/  DFMA R14, R18, -R2, R10 ;  /* 0x80000002120e722b */ /* 0x000fe2000000000a */
[----:B------:R-:W-:-:S04]  /*0840*/  ISETP.GT.U32.AND P0, PT, R22, 0x7feffffe, PT ;  /* 0x7feffffe1600780c */ /* 0x000fc80003f04070 */
[----:B------:R-:W-:-:S03]  /*0850*/  ISETP.GT.U32.OR P0, PT, R23, 0x7feffffe, P0 ;  /* 0x7feffffe1700780c */ /* 0x000fc60000704470 */
[----:B------:R-:W-:-:S10]  /*0860*/  DFMA R14, R16, R14, R18 ;  /* 0x0000000e100e722b */ /* 0x000fd40000000012 */
[----:B------:R-:W-:Y:S05]  /*0870*/  @P0 BRA `(.L_x_9) ;  /* 0x00000000006c0947 */ /* 0x000fea0003800000 */
[----:B------:R-:W-:-:S04]  /*0880*/  LOP3.LUT R7, R5, 0x7ff00000, RZ, 0xc0, !PT ;  /* 0x7ff0000005077812 */ /* 0x000fc800078ec0ff */
[CC--:B------:R-:W-:Y:S02]  /*0890*/  VIADDMNMX R6, R12.reuse, -R7.reuse, 0xb9600000, !PT ;  /* 0xb96000000c067446 */ /* 0x0c0fe40007800907 */
[----:B------:R-:W-:Y:S02]  /*08a0*/  ISETP.GE.U32.AND P0, PT, R12, R7, PT ;  /* 0x000000070c00720c */ /* 0x000fe40003f06070 */
[----:B------:R-:W-:Y:S02]  /*08b0*/  VIMNMX R6, PT, PT, R6, 0x46a00000, PT ;  /* 0x46a0000006067848 */ /* 0x000fe40003fe0100 */
[----:B------:R-:W-:-:S05]  /*08c0*/  SEL R13, R13, 0x63400000, !P0 ;  /* 0x634000000d0d7807 */ /* 0x000fca0004000000 */
[----:B------:R-:W-:Y:S02]  /*08d0*/  IMAD.IADD R16, R6, 0x1, -R13 ;  /* 0x0000000106107824 */ /* 0x000fe400078e0a0d */
[----:B------:R-:W-:Y:S02]  /*08e0*/  IMAD.MOV.U32 R6, RZ, RZ, RZ ;  /* 0x000000ffff067224 */ /* 0x000fe400078e00ff */
[----:B------:R-:W-:-:S06]  /*08f0*/  VIADD R7, R16, 0x7fe00000 ;  /* 0x7fe0000010077836 */ /* 0x000fcc0000000000 */
[----:B------:R-:W-:-:S10]  /*0900*/  DMUL R12, R14, R6 ;  /* 0x000000060e0c7228 */ /* 0x000fd40000000000 */
[----:B------:R-:W-:-:S13]  /*0910*/  FSETP.GTU.AND P0, PT, |R13|, 1.469367938527859385e-39, PT ;  /* 0x001000000d00780b */ /* 0x000fda0003f0c200 */
[----:B------:R-:W-:Y:S05]  /*0920*/  @P0 BRA `(.L_x_10) ;  /* 0x0000000000940947 */ /* 0x000fea0003800000 */
[----:B------:R-:W-:Y:S01]  /*0930*/  DFMA R2, R14, -R2, R10 ;  /* 0x800000020e02722b */ /* 0x000fe2000000000a */
[----:B------:R-:W-:-:S09]  /*0940*/  IMAD.MOV.U32 R6, RZ, RZ, RZ ;  /* 0x000000ffff067224 */ /* 0x000fd200078e00ff */
[C---:B------:R-:W-:Y:S02]  /*0950*/  FSETP.NEU.AND P0, PT, R3.reuse, RZ, PT ;  /* 0x000000ff0300720b */ /* 0x040fe40003f0d000 */
[----:B------:R-:W-:-:S04]  /*0960*/  LOP3.LUT R5, R3, 0x80000000, R5, 0x48, !PT ;  /* 0x8000000003057812 */ /* 0x000fc800078e4805 */
[----:B------:R-:W-:-:S07]  /*0970*/  LOP3.LUT R7, R5, R7, RZ, 0xfc, !PT ;  /* 0x0000000705077212 */ /* 0x000fce00078efcff */
[----:B------:R-:W-:Y:S05]  /*0980*/  @!P0 BRA `(.L_x_10) ;  /* 0x00000000007c8947 */ /* 0x000fea0003800000 */
[----:B------:R-:W-:Y:S01]  /*0990*/  IMAD.MOV R3, RZ, RZ, -R16 ;  /* 0x000000ffff037224 */ /* 0x000fe200078e0a10 */
[----:B------:R-:W-:Y:S01]  /*09a0*/  DMUL.RP R6, R14, R6 ;  /* 0x000000060e067228 */ /* 0x000fe20000008000 */
[----:B------:R-:W-:-:S06]  /*09b0*/  IMAD.MOV.U32 R2, RZ, RZ, RZ ;  /* 0x000000ffff027224 */ /* 0x000fcc00078e00ff */
[----:B------:R-:W-:-:S03]  /*09c0*/  DFMA R2, R12, -R2, R14 ;  /* 0x800000020c02722b */ /* 0x000fc6000000000e */
[----:B------:R-:W-:-:S03]  /*09d0*/  LOP3.LUT R5, R7, R5, RZ, 0x3c, !PT ;  /* 0x0000000507057212 */ /* 0x000fc600078e3cff */
[----:B------:R-:W-:-:S04]  /*09e0*/  IADD3 R2, PT, PT, -R16, -0x43300000, RZ ;  /* 0xbcd0000010027810 */ /* 0x000fc80007ffe1ff */
[----:B------:R-:W-:-:S04]  /*09f0*/  FSETP.NEU.AND P0, PT, |R3|, R2, PT ;  /* 0x000000020300720b */ /* 0x000fc80003f0d200 */
[----:B------:R-:W-:Y:S02]  /*0a00*/  FSEL R12, R6, R12, !P0 ;  /* 0x0000000c060c7208 */ /* 0x000fe40004000000 */
[----:B------:R-:W-:Y:S01]  /*0a10*/  FSEL R13, R5, R13, !P0 ;  /* 0x0000000d050d7208 */ /* 0x000fe20004000000 */
[----:B------:R-:W-:Y:S06]  /*0a20*/  BRA `(.L_x_10) ;  /* 0x0000000000547947 */ /* 0x000fec0003800000 */
.L_x_9:
[----:B------:R-:W-:-:S14]  /*0a30*/  DSETP.NAN.AND P0, PT, R6, R6, PT ;  /* 0x000000060600722a */ /* 0x000fdc0003f08000 */
[----:B------:R-:W-:Y:S05]  /*0a40*/  @P0 BRA `(.L_x_11) ;  /* 0x0000000000440947 */ /* 0x000fea0003800000 */
[----:B------:R-:W-:-:S14]  /*0a50*/  DSETP.NAN.AND P0, PT, R4, R4, PT ;  /* 0x000000040400722a */ /* 0x000fdc0003f08000 */
[----:B------:R-:W-:Y:S05]  /*0a60*/  @P0 BRA `(.L_x_12) ;  /* 0x0000000000300947 */ /* 0x000fea0003800000 */
[----:B------:R-:W-:Y:S01]  /*0a70*/  ISETP.NE.AND P0, PT, R21, R20, PT ;  /* 0x000000141500720c */ /* 0x000fe20003f05270 */
[----:B------:R-:W-:Y:S02]  /*0a80*/  IMAD.MOV.U32 R12, RZ, RZ, 0x0 ;  /* 0x00000000ff0c7424 */ /* 0x000fe400078e00ff */
[----:B------:R-:W-:-:S10]  /*0a90*/  IMAD.MOV.U32 R13, RZ, RZ, -0x80000 ;  /* 0xfff80000ff0d7424 */ /* 0x000fd400078e00ff */
[----:B------:R-:W-:Y:S05]  /*0aa0*/  @!P0 BRA `(.L_x_10) ;  /* 0x0000000000348947 */ /* 0x000fea0003800000 */
[----:B------:R-:W-:Y:S02]  /*0ab0*/  ISETP.NE.AND P0, PT, R21, 0x7ff00000, PT ;  /* 0x7ff000001500780c */ /* 0x000fe40003f05270 */
[----:B------:R-:W-:Y:S02]  /*0ac0*/  LOP3.LUT R13, R7, 0x80000000, R5, 0x48, !PT ;  /* 0x80000000070d7812 */ /* 0x000fe400078e4805 */
[----:B------:R-:W-:-:S13]  /*0ad0*/  ISETP.EQ.OR P0, PT, R20, RZ, !P0 ;  /* 0x000000ff1400720c */ /* 0x000fda0004702670 */
[----:B------:R-:W-:Y:S01]  /*0ae0*/  @P0 LOP3.LUT R2, R13, 0x7ff00000, RZ, 0xfc, !PT ;  /* 0x7ff000000d020812 */ /* 0x000fe200078efcff */
[----:B------:R-:W-:Y:S02]  /*0af0*/  @!P0 IMAD.MOV.U32 R12, RZ, RZ, RZ ;  /* 0x000000ffff0c8224 */ /* 0x000fe400078e00ff */
[----:B------:R-:W-:Y:S02]  /*0b00*/  @P0 IMAD.MOV.U32 R12, RZ, RZ, RZ ;  /* 0x000000ffff0c0224 */ /* 0x000fe400078e00ff */
[----:B------:R-:W-:Y:S01]  /*0b10*/  @P0 IMAD.MOV.U32 R13, RZ, RZ, R2 ;  /* 0x000000ffff0d0224 */ /* 0x000fe200078e0002 */
[----:B------:R-:W-:Y:S06]  /*0b20*/  BRA `(.L_x_10) ;  /* 0x0000000000147947 */ /* 0x000fec0003800000 */
.L_x_12:
[----:B------:R-:W-:Y:S01]  /*0b30*/  LOP3.LUT R13, R5, 0x80000, RZ, 0xfc, !PT ;  /* 0x00080000050d7812 */ /* 0x000fe200078efcff */
[----:B------:R-:W-:Y:S01]  /*0b40*/  IMAD.MOV.U32 R12, RZ, RZ, R4 ;  /* 0x000000ffff0c7224 */ /* 0x000fe200078e0004 */
[----:B------:R-:W-:Y:S06]  /*0b50*/  BRA `(.L_x_10) ;  /* 0x0000000000087947 */ /* 0x000fec0003800000 */
.L_x_11:
[----:B------:R-:W-:Y:S01]  /*0b60*/  LOP3.LUT R13, R7, 0x80000, RZ, 0xfc, !PT ;  /* 0x00080000070d7812 */ /* 0x000fe200078efcff */
[----:B------:R-:W-:-:S07]  /*0b70*/  IMAD.MOV.U32 R12, RZ, RZ, R6 ;  /* 0x000000ffff0c7224 */ /* 0x000fce00078e0006 */
.L_x_10:
[----:B------:R-:W-:Y:S05]  /*0b80*/  BSYNC.RECONVERGENT B1 ;  /* 0x0000000000017941 */ /* 0x000fea0003800200 */
.L_x_8:
[----:B------:R-:W-:Y:S02]  /*0b90*/  IMAD.MOV.U32 R2, RZ, RZ, R8 ;  /* 0x000000ffff027224 */ /* 0x000fe400078e0008 */
[----:B------:R-:W-:-:S04]  /*0ba0*/  IMAD.MOV.U32 R3, RZ, RZ, 0x0 ;  /* 0x00000000ff037424 */ /* 0x000fc800078e00ff */
[----:B------:R-:W-:Y:S05]  /*0bb0*/  RET.REL.NODEC R2 `(_Z19compute_info_blocksjPfP6float2j) ;  /* 0xfffffff402107950 */ /* 0x000fea0003c3ffff */
.L_x_13:
[----:B------:R-:W-:-:S00]  /*0bc0*/  BRA `(.L_x_13) ;  /* 0xfffffffc00fc7947 */ /* 0x000fc0000383ffff */
[----:B------:R-:W-:-:S00]  /*0bd0*/  NOP ;  /* 0x0000000000007918 */ /* 0x000fc00000000000 */
        /* <DEDUP_REMOVED lines=10> */
.L_x_71:


//--------------------- .text._Z20compute_info_threadsjP6float4S0_P6float2 --------------------------
	.section	.text._Z20compute_info_threadsjP6float4S0_P6float2,"ax",@progbits
	.align	128
        .global         _Z20compute_info_threadsjP6float4S0_P6float2
        .type           _Z20compute_info_threadsjP6float4S0_P6float2,@function
        .size           _Z20compute_info_threadsjP6float4S0_P6float2,(.L_x_76 - _Z20compute_info_threadsjP6float4S0_P6float2)
        .other          _Z20compute_info_threadsjP6float4S0_P6float2,@"STO_CUDA_ENTRY STV_DEFAULT"
_Z20compute_info_threadsjP6float4S0_P6float2:
.text._Z20compute_info_threadsjP6float4S0_P6float2:
[----:B------:R-:W-:Y:S01]  /*0000*/  LDC R1, c[0x0][0x37c] ;  /* 0x0000df00ff017b82 */ /* 0x000fe20000000800 */
[----:B------:R-:W0:Y:S01]  /*0010*/  S2R R0, SR_CTAID.X ;  /* 0x0000000000007919 */ /* 0x000e220000002500 */
[----:B------:R-:W0:Y:S01]  /*0020*/  LDCU UR4, c[0x0][0x360] ;  /* 0x00006c00ff0477ac */ /* 0x000e220008000800 */
[----:B------:R-:W1:Y:S01]  /*0030*/  S2R R2, SR_TID.X ;  /* 0x0000000000027919 */ /* 0x000e620000002100 */
[----:B------:R-:W2:Y:S01]  /*0040*/  LDCU UR5, c[0x0][0x380] ;  /* 0x00007000ff0577ac */ /* 0x000ea20008000800 */
[----:B------:R-:W3:Y:S01]  /*0050*/  LDCU.64 UR6, c[0x0][0x358] ;  /* 0x00006b00ff0677ac */ /* 0x000ee20008000a00 */
[----:B0-----:R-:W-:-:S05]  /*0060*/  IMAD R3, R0, UR4, RZ ;  /* 0x0000000400037c24 */ /* 0x001fca000f8e02ff */
[----:B-1----:R-:W-:Y:S02]  /*0070*/  LEA R17, R3, R2, 0x1 ;  /* 0x0000000203117211 */ /* 0x002fe400078e08ff */
[----:B------:R-:W-:Y:S02]  /*0080*/  MOV R3, UR4 ;  /* 0x0000000400037c02 */ /* 0x000fe40008000f00 */
[C---:B--2---:R-:W-:Y:S02]  /*0090*/  ISETP.GE.U32.AND P0, PT, R17.reuse, UR5, PT ;  /* 0x0000000511007c0c */ /* 0x044fe4000bf06070 */
[----:B------:R-:W-:-:S04]  /*00a0*/  IADD3 R19, PT, PT, R17, R3, RZ ;  /* 0x0000000311137210 */ /* 0x000fc80007ffe0ff */
[----:B------:R-:W-:-:S07]  /*00b0*/  ISETP.GE.U32.AND P1, PT, R19, UR5, PT ;  /* 0x0000000513007c0c */ /* 0x000fce000bf26070 */
[----:B------:R-:W0:Y:S08]  /*00c0*/  @!P0 LDC.64 R4, c[0x0][0x388] ;  /* 0x0000e200ff048b82 */ /* 0x000e300000000a00 */
[----:B------:R-:W1:Y:S08]  /*00d0*/  @!P1 LDC.64 R8, c[0x0][0x388] ;  /* 0x0000e200ff089b82 */ /* 0x000e700000000a00 */
[----:B------:R-:W2:Y:S08]  /*00e0*/  @!P0 LDC.64 R14, c[0x0][0x390] ;  /* 0x0000e400ff0e8b82 */ /* 0x000eb00000000a00 */
[----:B------:R-:W4:Y:S01]  /*00f0*/  @!P1 LDC.64 R12, c[0x0][0x390] ;  /* 0x0000e400ff0c9b82 */ /* 0x000f220000000a00 */
[----:B0-----:R-:W-:-:S06]  /*0100*/  @!P0 IMAD.WIDE R4, R17, 0x10, R4 ;  /* 0x0000001011048825 */ /* 0x001fcc00078e0204 */
[----:B---3--:R-:W3:Y:S01]  /*0110*/  @!P0 LDG.E.128 R4, desc[UR6][R4.64] ;  /* 0x0000000604048981 */ /* 0x008ee2000c1e1d00 */
[----:B-1----:R-:W-:-:S06]  /*0120*/  @!P1 IMAD.WIDE.U32 R8, R19, 0x10, R8 ;  /* 0x0000001013089825 */ /* 0x002fcc00078e0008 */
[----:B------:R-:W5:Y:S01]  /*0130*/  @!P1 LDG.E.128 R8, desc[UR6][R8.64] ;  /* 0x0000000608089981 */ /* 0x000f62000c1e1d00 */
[----:B--2---:R-:W-:-:S04]  /*0140*/  @!P0 IMAD.WIDE R14, R17, 0x10, R14 ;  /* 0x00000010110e8825 */ /* 0x004fc800078e020e */
[----:B----4-:R-:W-:Y:S01]  /*0150*/  @!P1 IMAD.WIDE.U32 R16, R19, 0x10, R12 ;  /* 0x0000001013109825 */ /* 0x010fe200078e000c */
[----:B------:R-:W-:-:S05]  /*0160*/  CS2R R12, SRZ ;  /* 0x00000000000c7805 */ /* 0x000fca000001ff00 */
[----:B------:R-:W2:Y:S04]  /*0170*/  @!P1 LDG.E R16, desc[UR6][R16.64+0xc] ;  /* 0x00000c0610109981 */ /* 0x000ea8000c1e1900 */
[----:B------:R-:W2:Y:S01]  /*0180*/  @!P0 LDG.E R13, desc[UR6][R14.64+0xc] ;  /* 0x00000c060e0d8981 */ /* 0x000ea2000c1e1900 */
[----:B------:R-:W0:Y:S01]  /*0190*/  S2UR UR5, SR_CgaCtaId ;  /* 0x00000000000579c3 */ /* 0x000e220000008800 */
[----:B------:R-:W-:Y:S02]  /*01a0*/  UMOV UR4, 0x400 ;  /* 0x0000040000047882 */ /* 0x000fe40000000000 */
[----:B0-----:R-:W-:Y:S01]  /*01b0*/  ULEA UR4, UR5, UR4, 0x18 ;  /* 0x0000000405047291 */ /* 0x001fe2000f8ec0ff */
[----:B---3--:R-:W-:-:S04]  /*01c0*/  @!P0 FMUL R19, R5, R5 ;  /* 0x0000000505138220 */ /* 0x008fc80000400000 */
[----:B------:R-:W-:Y:S01]  /*01d0*/  @!P0 FFMA R19, R4, R4, R19 ;  /* 0x0000000404138223 */ /* 0x000fe20000000013 */
[----:B------:R-:W-:Y:S01]  /*01e0*/  LEA R4, R2, UR4, 0x3 ;  /* 0x0000000402047c11 */ /* 0x000fe2000f8e18ff */
[----:B-----5:R-:W-:Y:S02]  /*01f0*/  @!P1 FMUL R5, R9, R9 ;  /* 0x0000000909059220 */ /* 0x020fe40000400000 */
[----:B------:R-:W-:Y:S02]  /*0200*/  @!P0 FFMA R6, R6, R6, R19 ;  /* 0x0000000606068223 */ /* 0x000fe40000000013 */
[----:B------:R-:W-:Y:S02]  /*0210*/  @!P1 FFMA R5, R8, R8, R5 ;  /* 0x0000000808059223 */ /* 0x000fe40000000005 */
[----:B------:R-:W-:Y:S01]  /*0220*/  @!P0 FMUL R12, R7, R6 ;  /* 0x00000006070c8220 */ /* 0x000fe20000400000 */
[----:B------:R-:W-:Y:S01]  /*0230*/  ISETP.NE.AND P0, PT, R2, RZ, PT ;  /* 0x000000ff0200720c */ /* 0x000fe20003f05270 */
[----:B------:R-:W-:-:S04]  /*0240*/  @!P1 FFMA R5, R10, R10, R5 ;  /* 0x0000000a0a059223 */ /* 0x000fc80000000005 */
[----:B------:R-:W-:Y:S01]  /*0250*/  @!P1 FFMA R12, R11, R5, R12 ;  /* 0x000000050b0c9223 */ /* 0x000fe2000000000c */
[----:B--2---:R-:W-:Y:S01]  /*0260*/  @!P1 FADD R13, R13, R16 ;  /* 0x000000100d0d9221 */ /* 0x004fe20000000000 */
[----:B------:R-:W-:-:S04]  /*0270*/  ISETP.GE.U32.AND P1, PT, R3, 0x2, PT ;  /* 0x000000020300780c */ /* 0x000fc80003f26070 */
[----:B------:R0:W-:Y:S01]  /*0280*/  STS.64 [R4], R12 ;  /* 0x0000000c04007388 */ /* 0x0001e20000000a00 */
[----:B------:R-:W-:Y:S08]  /*0290*/  BAR.SYNC.DEFER_BLOCKING 0x0 ;  /* 0x0000000000007b1d */ /* 0x000ff00000010000 */
[----:B------:R-:W-:Y:S05]  /*02a0*/  @!P1 BRA `(.L_x_14) ;  /* 0x0000000000309947 */ /* 0x000fea0003800000 */
.L_x_15:
[----:B------:R-:W-:-:S04]  /*02b0*/  SHF.R.U32.HI R11, RZ, 0x1, R3 ;  /* 0x00000001ff0b7819 */ /* 0x000fc80000011603 */
[----:B------:R-:W-:-:S13]  /*02c0*/  ISETP.GE.U32.AND P1, PT, R2, R11, PT ;  /* 0x0000000b0200720c */ /* 0x000fda0003f26070 */
[----:B------:R-:W-:Y:S01]  /*02d0*/  @!P1 LEA R5, R11, R4, 0x3 ;  /* 0x000000040b059211 */ /* 0x000fe200078e18ff */
[----:B------:R-:W-:Y:S04]  /*02e0*/  @!P1 LDS.64 R8, [R4] ;  /* 0x0000000004089984 */ /* 0x000fe80000000a00 */
[----:B------:R-:W1:Y:S02]  /*02f0*/  @!P1 LDS.64 R6, [R5] ;  /* 0x0000000005069984 */ /* 0x000e640000000a00 */
[----:B-1----:R-:W-:Y:S01]  /*0300*/  @!P1 FADD R6, R6, R8 ;  /* 0x0000000806069221 */ /* 0x002fe20000000000 */
[----:B------:R-:W-:-:S05]  /*0310*/  @!P1 FADD R7, R7, R9 ;  /* 0x0000000907079221 */ /* 0x000fca0000000000 */
[----:B------:R1:W-:Y:S01]  /*0320*/  @!P1 STS.64 [R4], R6 ;  /* 0x0000000604009388 */ /* 0x0003e20000000a00 */
[----:B------:R-:W-:Y:S01]  /*0330*/  BAR.SYNC.DEFER_BLOCKING 0x0 ;  /* 0x0000000000007b1d */ /* 0x000fe20000010000 */
[----:B------:R-:W-:Y:S02]  /*0340*/  ISETP.GT.U32.AND P1, PT, R3, 0x3, PT ;  /* 0x000000030300780c */ /* 0x000fe40003f24070 */
[----:B------:R-:W-:-:S11]  /*0350*/  MOV R3, R11 ;  /* 0x0000000b00037202 */ /* 0x000fd60000000f00 */
[----:B-1----:R-:W-:Y:S05]  /*0360*/  @P1 BRA `(.L_x_15) ;  /* 0xfffffffc00d01947 */ /* 0x002fea000383ffff */
.L_x_14:
[----:B------:R-:W-:Y:S05]  /*0370*/  @P0 EXIT ;  /* 0x000000000000094d */ /* 0x000fea0003800000 */
[----:B------:R-:W1:Y:S01]  /*0380*/  S2UR UR5, SR_CgaCtaId ;  /* 0x00000000000579c3 */ /* 0x000e620000008800 */
[----:B------:R-:W-:-:S07]  /*0390*/  UMOV UR4, 0x400 ;  /* 0x0000040000047882 */ /* 0x000fce0000000000 */
[----:B------:R-:W2:Y:S01]  /*03a0*/  LDC.64 R2, c[0x0][0x398] ;  /* 0x0000e600ff027b82 */ /* 0x000ea20000000a00 */
[----:B-1----:R-:W-:Y:S01]  /*03b0*/  ULEA UR4, UR5, UR4, 0x18 ;  /* 0x0000000405047291 */ /* 0x002fe2000f8ec0ff */
[----:B--2---:R-:W-:-:S08]  /*03c0*/  IMAD.WIDE.U32 R2, R0, 0x8, R2 ;  /* 0x0000000800027825 */ /* 0x004fd000078e0002 */
[----:B0-----:R-:W0:Y:S04]  /*03d0*/  LDS.64 R4, [UR4] ;  /* 0x00000004ff047984 */ /* 0x001e280008000a00 */
[----:B0-----:R-:W-:Y:S01]  /*03e0*/  STG.E.64 desc[UR6][R2.64], R4 ;  /* 0x0000000402007986 */ /* 0x001fe2000c101b06 */
[----:B------:R-:W-:Y:S05]  /*03f0*/  EXIT ;  /* 0x000000000000794d */ /* 0x000fea0003800000 */
.L_x_16:
        /* <DEDUP_REMOVED lines=16> */
.L_x_76:


//--------------------- .text._Z25second_integration_kerneljfP6float4S0_ --------------------------
	.section	.text._Z25second_integration_kerneljfP6float4S0_,"ax",@progbits
	.align	128
        .global         _Z25second_integration_kerneljfP6float4S0_
        .type           _Z25second_integration_kerneljfP6float4S0_,@function
        .size           _Z25second_integration_kerneljfP6float4S0_,(.L_x_72 - _Z25second_integration_kerneljfP6float4S0_)
        .other          _Z25second_integration_kerneljfP6float4S0_,@"STO_CUDA_ENTRY STV_DEFAULT"
_Z25second_integration_kerneljfP6float4S0_:
.text._Z25second_integration_kerneljfP6float4S0_:
[----:B------:R-:W-:Y:S01]  /*0000*/  LDC R1, c[0x0][0x37c] ;  /* 0x0000df00ff017b82 */ /* 0x000fe20000000800 */
[----:B------:R-:W0:Y:S07]  /*0010*/  S2R R0, SR_TID.X ;  /* 0x0000000000007919 */ /* 0x000e2e0000002100 */
[----:B------:R-:W0:Y:S01]  /*0020*/  S2UR UR4, SR_CTAID.X ;  /* 0x00000000000479c3 */ /* 0x000e220000002500 */
[----:B------:R-:W1:Y:S07]  /*0030*/  LDCU UR5, c[0x0][0x380] ;  /* 0x00007000ff0577ac */ /* 0x000e6e0008000800 */
[----:B------:R-:W0:Y:S02]  /*0040*/  LDC R3, c[0x0][0x360] ;  /* 0x0000d800ff037b82 */ /* 0x000e240000000800 */
[----:B0-----:R-:W-:-:S05]  /*0050*/  IMAD R3, R3, UR4, R0 ;  /* 0x0000000403037c24 */ /* 0x001fca000f8e0200 */
[----:B-1----:R-:W-:-:S13]  /*0060*/  ISETP.GE.U32.AND P0, PT, R3, UR5, PT ;  /* 0x0000000503007c0c */ /* 0x002fda000bf06070 */
[----:B------:R-:W-:Y:S05]  /*0070*/  @P0 EXIT ;  /* 0x000000000000094d */ /* 0x000fea0003800000 */
[----:B------:R-:W0:Y:S01]  /*0080*/  LDC.64 R28, c[0x0][0x388] ;  /* 0x0000e200ff1c7b82 */ /* 0x000e220000000a00 */
[----:B------:R-:W1:Y:S01]  /*0090*/  LDCU.64 UR4, c[0x0][0x358] ;  /* 0x00006b00ff0477ac */ /* 0x000e620008000a00 */
[----:B------:R-:W2:Y:S06]  /*00a0*/  LDCU UR6, c[0x0][0x384] ;  /* 0x00007080ff0677ac */ /* 0x000eac0008000800 */
[----:B------:R-:W3:Y:S01]  /*00b0*/  LDC.64 R8, c[0x0][0x390] ;  /* 0x0000e400ff087b82 */ /* 0x000ee20000000a00 */
[----:B0-----:R-:W-:-:S05]  /*00c0*/  IMAD.WIDE R28, R3, 0x10, R28 ;  /* 0x00000010031c7825 */ /* 0x001fca00078e021c */
[----:B-1----:R-:W4:Y:S01]  /*00d0*/  LDG.E.128 R12, desc[UR4][R28.64] ;  /* 0x000000041c0c7981 */ /* 0x002f22000c1e1d00 */
[----:B---3--:R-:W-:-:S06]  /*00e0*/  IMAD.WIDE R8, R3, 0x10, R8 ;  /* 0x0000001003087825 */ /* 0x008fcc00078e0208 */
[----:B------:R-:W3:Y:S01]  /*00f0*/  LDG.E.128 R8, desc[UR4][R8.64] ;  /* 0x0000000408087981 */ /* 0x000ee2000c1e1d00 */
[----:B------:R-:W-:Y:S01]  /*0100*/  IMAD.MOV.U32 R2, RZ, RZ, 0x1 ;  /* 0x00000001ff027424 */ /* 0x000fe200078e00ff */
[----:B--2---:R-:W0:Y:S01]  /*0110*/  F2F.F64.F32 R16, UR6 ;  /* 0x0000000600107d10 */ /* 0x004e220008201800 */
[----:B------:R-:W-:Y:S01]  /*0120*/  BSSY.RECONVERGENT B0, `(.L_x_17) ;  /* 0x000001a000007945 */ /* 0x000fe20003800200 */
[----:B0-----:R-:W-:-:S06]  /*0130*/  DMUL R16, R16, 0.5 ;  /* 0x3fe0000010107828 */ /* 0x001fcc0000000000 */
[----:B----4-:R-:W0:Y:S08]  /*0140*/  F2F.F64.F32 R18, R15 ;  /* 0x0000000f00127310 */ /* 0x010e300000201800 */
[----:B0-----:R-:W0:Y:S02]  /*0150*/  MUFU.RCP64H R3, R19 ;  /* 0x0000001300037308 */ /* 0x001e240000001800 */
[----:B0-----:R-:W-:-:S08]  /*0160*/  DFMA R4, -R18, R2, 1 ;  /* 0x3ff000001204742b */ /* 0x001fd00000000102 */
[----:B------:R-:W-:Y:S02]  /*0170*/  DFMA R6, R4, R4, R4 ;  /* 0x000000040406722b */ /* 0x000fe40000000004 */
[----:B---3--:R-:W0:Y:S06]  /*0180*/  F2F.F64.F32 R4, R8 ;  /* 0x0000000800047310 */ /* 0x008e2c0000201800 */
[----:B------:R-:W-:-:S08]  /*0190*/  DFMA R6, R2, R6, R2 ;  /* 0x000000060206722b */ /* 0x000fd00000000002 */
[----:B------:R-:W-:Y:S02]  /*01a0*/  DFMA R2, -R18, R6, 1 ;  /* 0x3ff000001202742b */ /* 0x000fe40000000106 */
[----:B0-----:R-:W-:-:S06]  /*01b0*/  DMUL R4, R16, R4 ;  /* 0x0000000410047228 */ /* 0x001fcc0000000000 */
        /* <DEDUP_REMOVED lines=8> */
[----:B------:R-:W-:Y:S01]  /*0240*/  IMAD.MOV.U32 R6, RZ, RZ, R4 ;  /* 0x000000ffff067224 */ /* 0x000fe200078e0004 */
[----:B------:R-:W-:Y:S01]  /*0250*/  MOV R0, 0x2a0 ;  /* 0x000002a000007802 */ /* 0x000fe20000000f00 */
[----:B------:R-:W-:Y:S02]  /*0260*/  IMAD.MOV.U32 R7, RZ, RZ, R5 ;  /* 0x000000ffff077224 */ /* 0x000fe400078e0005 */
[----:B------:R-:W-:Y:S02]  /*0270*/  IMAD.MOV.U32 R2, RZ, RZ, R18 ;  /* 0x000000ffff027224 */ /* 0x000fe400078e0012 */
[----:B------:R-:W-:-:S07]  /*0280*/  IMAD.MOV.U32 R3, RZ, RZ, R19 ;  /* 0x000000ffff037224 */ /* 0x000fce00078e0013 */
[----:B------:R-:W-:Y:S05]  /*0290*/  CALL.REL.NOINC `($__internal_1_$__cuda_sm20_div_rn_f64_full) ;  /* 0x0000000000fc7944 */ /* 0x000fea0003c00000 */
[----:B------:R-:W-:Y:S02]  /*02a0*/  IMAD.MOV.U32 R2, RZ, RZ, R4 ;  /* 0x000000ffff027224 */ /* 0x000fe400078e0004 */
[----:B------:R-:W-:-:S07]  /*02b0*/  IMAD.MOV.U32 R3, RZ, RZ, R5 ;  /* 0x000000ffff037224 */ /* 0x000fce00078e0005 */
.L_x_18:
[----:B------:R-:W-:Y:S05]  /*02c0*/  BSYNC.RECONVERGENT B0 ;  /* 0x0000000000007941 */ /* 0x000fea0003800200 */
.L_x_17:
[----:B------:R-:W0:Y:S01]  /*02d0*/  MUFU.RCP64H R5, R19 ;  /* 0x0000001300057308 */ /* 0x000e220000001800 */
[----:B------:R-:W-:Y:S01]  /*02e0*/  IMAD.MOV.U32 R4, RZ, RZ, 0x1 ;  /* 0x00000001ff047424 */ /* 0x000fe200078e00ff */
[----:B------:R-:W-:Y:S05]  /*02f0*/  BSSY.RECONVERGENT B0, `(.L_x_19) ;  /* 0x0000016000007945 */ /* 0x000fea0003800200 */
[----:B0-----:R-:W-:-:S08]  /*0300*/  DFMA R6, -R18, R4, 1 ;  /* 0x3ff000001206742b */ /* 0x001fd00000000104 */
[----:B------:R-:W-:Y:S02]  /*0310*/  DFMA R20, R6, R6, R6 ;  /* 0x000000060614722b */ /* 0x000fe40000000006 */
[----:B------:R-:W0:Y:S06]  /*0320*/  F2F.F64.F32 R6, R9 ;  /* 0x0000000900067310 */ /* 0x000e2c0000201800 */
[----:B------:R-:W-:-:S08]  /*0330*/  DFMA R20, R4, R20, R4 ;  /* 0x000000140414722b */ /* 0x000fd00000000004 */
[----:B------:R-:W-:Y:S02]  /*0340*/  DFMA R4, -R18, R20, 1 ;  /* 0x3ff000001204742b */ /* 0x000fe40000000114 */
[----:B0-----:R-:W-:-:S06]  /*0350*/  DMUL R6, R16, R6 ;  /* 0x0000000610067228 */ /* 0x001fcc0000000000 */
[----:B------:R-:W-:Y:S01]  /*0360*/  DFMA R24, R20, R4, R20 ;  /* 0x000000041418722b */ /* 0x000fe20000000014 */
[----:B------:R-:W0:Y:S03]  /*0370*/  F2F.F64.F32 R20, R12 ;  /* 0x0000000c00147310 */ /* 0x000e260000201800 */
[----:B------:R-:W-:-:S04]  /*0380*/  FSETP.GEU.AND P1, PT, |R7|, 6.5827683646048100446e-37, PT ;  /* 0x036000000700780b */ /* 0x000fc80003f2e200 */
[----:B------:R-:W-:-:S08]  /*0390*/  DMUL R4, R24, R6 ;  /* 0x0000000618047228 */ /* 0x000fd00000000000 */
[----:B------:R-:W-:Y:S02]  /*03a0*/  DFMA R22, -R18, R4, R6 ;  /* 0x000000041216722b */ /* 0x000fe40000000106 */
[----:B0-----:R-:W-:-:S06]  /*03b0*/  DADD R20, R20, R2 ;  /* 0x0000000014147229 */ /* 0x001fcc0000000002 */
[----:B------:R-:W-:Y:S01]  /*03c0*/  DFMA R4, R24, R22, R4 ;  /* 0x000000161804722b */ /* 0x000fe20000000004 */
[----:B------:R0:W1:Y:S09]  /*03d0*/  F2F.F32.F64 R12, R20 ;  /* 0x00000014000c7310 */ /* 0x0000720000301000 */
[----:B------:R-:W-:-:S05]  /*03e0*/  FFMA R0, RZ, R19, R5 ;  /* 0x00000013ff007223 */ /* 0x000fca0000000005 */
[----:B------:R-:W-:-:S13]  /*03f0*/  FSETP.GT.AND P0, PT, |R0|, 1.469367938527859385e-39, PT ;  /* 0x001000000000780b */ /* 0x000fda0003f04200 */
[----:B01----:R-:W-:Y:S05]  /*0400*/  @P0 BRA P1, `(.L_x_20) ;  /* 0x0000000000100947 */ /* 0x003fea0000800000 */
[----:B------:R-:W-:Y:S01]  /*0410*/  IMAD.MOV.U32 R2, RZ, RZ, R18 ;  /* 0x000000ffff027224 */ /* 0x000fe200078e0012 */
[----:B------:R-:W-:Y:S01]  /*0420*/  MOV R0, 0x450 ;  /* 0x0000045000007802 */ /* 0x000fe20000000f00 */
[----:B------:R-:W-:-:S07]  /*0430*/  IMAD.MOV.U32 R3, RZ, RZ, R19 ;  /* 0x000000ffff037224 */ /* 0x000fce00078e0013 */
[----:B------:R-:W-:Y:S05]  /*0440*/  CALL.REL.NOINC `($__internal_1_$__cuda_sm20_div_rn_f64_full) ;  /* 0x0000000000907944 */ /* 0x000fea0003c00000 */
.L_x_20:
[----:B------:R-:W-:Y:S05]  /*0450*/  BSYNC.RECONVERGENT B0 ;  /* 0x0000000000007941 */ /* 0x000fea0003800200 */
.L_x_19:
[----:B------:R-:W0:Y:S01]  /*0460*/  MUFU.RCP64H R3, R19 ;  /* 0x0000001300037308 */ /* 0x000e220000001800 */
[----:B------:R-:W-:Y:S01]  /*0470*/  IMAD.MOV.U32 R2, RZ, RZ, 0x1 ;  /* 0x00000001ff027424 */ /* 0x000fe200078e00ff */
[----:B------:R-:W-:Y:S06]  /*0480*/  BSSY.RECONVERGENT B0, `(.L_x_21) ;  /* 0x000001b000007945 */ /* 0x000fec0003800200 */
[----:B------:R-:W1:Y:S01]  /*0490*/  F2F.F64.F32 R10, R10 ;  /* 0x0000000a000a7310 */ /* 0x000e620000201800 */
[----:B0-----:R-:W-:Y:S02]  /*04a0*/  DFMA R6, -R18, R2, 1 ;  /* 0x3ff000001206742b */ /* 0x001fe40000000102 */
[----:B-1----:R-:W-:-:S06]  /*04b0*/  DMUL R16, R16, R10 ;  /* 0x0000000a10107228 */ /* 0x002fcc0000000000 */
[----:B------:R-:W-:-:S08]  /*04c0*/  DFMA R6, R6, R6, R6 ;  /* 0x000000060606722b */ /* 0x000fd00000000006 */
[----:B------:R-:W-:Y:S01]  /*04d0*/  DFMA R6, R2, R6, R2 ;  /* 0x000000060206722b */ /* 0x000fe20000000002 */
[----:B------:R-:W-:Y:S01]  /*04e0*/  FSETP.GEU.AND P1, PT, |R17|, 6.5827683646048100446e-37, PT ;  /* 0x036000001100780b */ /* 0x000fe20003f2e200 */
[----:B------:R-:W0:Y:S06]  /*04f0*/  F2F.F64.F32 R2, R13 ;  /* 0x0000000d00027310 */ /* 0x000e2c0000201800 */
[----:B------:R-:W-:-:S08]  /*0500*/  DFMA R8, -R18, R6, 1 ;  /* 0x3ff000001208742b */ /* 0x000fd00000000106 */
[----:B------:R-:W-:Y:S02]  /*0510*/  DFMA R8, R6, R8, R6 ;  /* 0x000000080608722b */ /* 0x000fe40000000006 */
[----:B0-----:R-:W-:-:S06]  /*0520*/  DADD R4, R2, R4 ;  /* 0x0000000002047229 */ /* 0x001fcc0000000004 */
[----:B------:R-:W-:Y:S01]  /*0530*/  DMUL R2, R8, R16 ;  /* 0x0000001008027228 */ /* 0x000fe20000000000 */
[----:B------:R-:W0:Y:S07]  /*0540*/  F2F.F32.F64 R13, R4 ;  /* 0x00000004000d7310 */ /* 0x000e2e0000301000 */
[----:B------:R-:W-:-:S08]  /*0550*/  DFMA R6, -R18, R2, R16 ;  /* 0x000000021206722b */ /* 0x000fd00000000110 */
[----:B------:R-:W-:Y:S01]  /*0560*/  DFMA R2, R8, R6, R2 ;  /* 0x000000060802722b */ /* 0x000fe20000000002 */
[----:B0-----:R0:W-:Y:S09]  /*0570*/  STG.E.64 desc[UR4][R28.64], R12 ;  /* 0x0000000c1c007986 */ /* 0x0011f2000c101b04 */
[----:B------:R-:W-:-:S05]  /*0580*/  FFMA R0, RZ, R19, R3 ;  /* 0x00000013ff007223 */ /* 0x000fca0000000003 */
[----:B------:R-:W-:-:S13]  /*0590*/  FSETP.GT.AND P0, PT, |R0|, 1.469367938527859385e-39, PT ;  /* 0x001000000000780b */ /* 0x000fda0003f04200 */
[----:B0-----:R-:W-:Y:S05]  /*05a0*/  @P0 BRA P1, `(.L_x_22) ;  /* 0x0000000000200947 */ /* 0x001fea0000800000 */
        /* <DEDUP_REMOVED lines=8> */
.L_x_22:
[----:B------:R-:W-:Y:S05]  /*0630*/  BSYNC.RECONVERGENT B0 ;  /* 0x0000000000007941 */ /* 0x000fea0003800200 */
.L_x_21:
[----:B------:R-:W0:Y:S02]  /*0640*/  F2F.F64.F32 R14, R14 ;  /* 0x0000000e000e7310 */ /* 0x000e240000201800 */
[----:B0-----:R-:W-:-:S10]  /*0650*/  DADD R2, R14, R2 ;  /* 0x000000000e027229 */ /* 0x001fd40000000002 */
[----:B------:R-:W0:Y:S02]  /*0660*/  F2F.F32.F64 R3, R2 ;  /* 0x0000000200037310 */ /* 0x000e240000301000 */
[----:B0-----:R-:W-:Y:S01]  /*0670*/  STG.E desc[UR4][R28.64+0x8], R3 ;  /* 0x000008031c007986 */ /* 0x001fe2000c101904 */
[----:B------:R-:W-:Y:S05]  /*0680*/  EXIT ;  /* 0x000000000000794d */ /* 0x000fea0003800000 */
        .weak           $__internal_1_$__cuda_sm20_div_rn_f64_full
        .type           $__internal_1_$__cuda_sm20_div_rn_f64_full,@function
        .size           $__internal_1_$__cuda_sm20_div_rn_f64_full,(.L_x_72 - $__internal_1_$__cuda_sm20_div_rn_f64_full)
$__internal_1_$__cuda_sm20_div_rn_f64_full:
[----:B------:R-:W-:Y:S01]  /*0690*/  FSETP.GEU.AND P2, PT, |R7|, 1.469367938527859385e-39, PT ;  /* 0x001000000700780b */ /* 0x000fe20003f4e200 */
[----:B------:R-:W-:Y:S01]  /*06a0*/  IMAD.MOV.U32 R20, RZ, RZ, R6 ;  /* 0x000000ffff147224 */ /* 0x000fe200078e0006 */
[C---:B------:R-:W-:Y:S01]  /*06b0*/  FSETP.GEU.AND P0, PT, |R3|.reuse, 1.469367938527859385e-39, PT ;  /* 0x001000000300780b */ /* 0x040fe20003f0e200 */
[----:B------:R-:W-:Y:S01]  /*06c0*/  IMAD.MOV.U32 R22, RZ, RZ, 0x1 ;  /* 0x00000001ff167424 */ /* 0x000fe200078e00ff */
[----:B------:R-:W-:Y:S01]  /*06d0*/  LOP3.LUT R4, R3, 0x800fffff, RZ, 0xc0, !PT ;  /* 0x800fffff03047812 */ /* 0x000fe200078ec0ff */
[----:B------:R-:W-:Y:S01]  /*06e0*/  BSSY.RECONVERGENT B1, `(.L_x_23) ;  /* 0x0000052000017945 */ /* 0x000fe20003800200 */
[----:B------:R-:W-:Y:S02]  /*06f0*/  LOP3.LUT R8, R7, 0x7ff00000, RZ, 0xc0, !PT ;  /* 0x7ff0000007087812 */ /* 0x000fe400078ec0ff */
[----:B------:R-:W-:Y:S01]  /*0700*/  LOP3.LUT R5, R4, 0x3ff00000, RZ, 0xfc, !PT ;  /* 0x3ff0000004057812 */ /* 0x000fe200078efcff */
[----:B------:R-:W-:Y:S01]  /*0710*/  IMAD.MOV.U32 R4, RZ, RZ, R2 ;  /* 0x000000ffff047224 */ /* 0x000fe200078e0002 */
[----:B------:R-:W-:-:S03]  /*0720*/  LOP3.LUT R15, R3, 0x7ff00000, RZ, 0xc0, !PT ;  /* 0x7ff00000030f7812 */ /* 0x000fc600078ec0ff */
[----:B------:R-:W-:Y:S01]  /*0730*/  @!P2 LOP3.LUT R11, R3, 0x7ff00000, RZ, 0xc0, !PT ;  /* 0x7ff00000030ba812 */ /* 0x000fe200078ec0ff */
[----:B------:R-:W-:Y:S01]  /*0740*/  @!P2 IMAD.MOV.U32 R24, RZ, RZ, RZ ;  /* 0x000000ffff18a224 */ /* 0x000fe200078e00ff */
[----:B------:R-:W-:Y:S01]  /*0750*/  @!P0 DMUL R4, R2, 8.98846567431157953865e+307 ;  /* 0x7fe0000002048828 */ /* 0x000fe20000000000 */
[C---:B------:R-:W-:Y:S02]  /*0760*/  ISETP.GE.U32.AND P1, PT, R8.reuse, R15, PT ;  /* 0x0000000f0800720c */ /* 0x040fe40003f26070 */
[----:B------:R-:W-:Y:S01]  /*0770*/  @!P2 ISETP.GE.U32.AND P3, PT, R8, R11, PT ;  /* 0x0000000b0800a20c */ /* 0x000fe20003f66070 */
[----:B------:R-:W-:Y:S02]  /*0780*/  IMAD.MOV.U32 R11, RZ, RZ, 0x1ca00000 ;  /* 0x1ca00000ff0b7424 */ /* 0x000fe400078e00ff */
[----:B------:R-:W0:Y:S03]  /*0790*/  MUFU.RCP64H R23, R5 ;  /* 0x0000000500177308 */ /* 0x000e260000001800 */
[----:B------:R-:W-:-:S02]  /*07a0*/  @!P2 SEL R25, R11, 0x63400000, !P3 ;  /* 0x634000000b19a807 */ /* 0x000fc40005800000 */
[----:B------:R-:W-:Y:S02]  /*07b0*/  SEL R21, R11, 0x63400000, !P1 ;  /* 0x634000000b157807 */ /* 0x000fe40004800000 */
[--C-:B------:R-:W-:Y:S02]  /*07c0*/  @!P2 LOP3.LUT R25, R25, 0x80000000, R7.reuse, 0xf8, !PT ;  /* 0x800000001919a812 */ /* 0x100fe400078ef807 */
[----:B------:R-:W-:Y:S02]  /*07d0*/  LOP3.LUT R21, R21, 0x800fffff, R7, 0xf8, !PT ;  /* 0x800fffff15157812 */ /* 0x000fe400078ef807 */
[----:B------:R-:W-:Y:S02]  /*07e0*/  @!P2 LOP3.LUT R25, R25, 0x100000, RZ, 0xfc, !PT ;  /* 0x001000001919a812 */ /* 0x000fe400078efcff */
[----:B------:R-:W-:-:S04]  /*07f0*/  @!P0 LOP3.LUT R15, R5, 0x7ff00000, RZ, 0xc0, !PT ;  /* 0x7ff00000050f8812 */ /* 0x000fc800078ec0ff */
[----:B------:R-:W-:Y:S02]  /*0800*/  @!P2 DFMA R20, R20, 2, -R24 ;  /* 0x400000001414a82b */ /* 0x000fe40000000818 */
[----:B0-----:R-:W-:-:S08]  /*0810*/  DFMA R24, R22, -R4, 1 ;  /* 0x3ff000001618742b */ /* 0x001fd00000000804 */
[----:B------:R-:W-:-:S08]  /*0820*/  DFMA R24, R24, R24, R24 ;  /* 0x000000181818722b */ /* 0x000fd00000000018 */
[----:B------:R-:W-:-:S08]  /*0830*/  DFMA R24, R22, R24, R22 ;  /* 0x000000181618722b */ /* 0x000fd00000000016 */
[----:B------:R-:W-:-:S08]  /*0840*/  DFMA R22, R24, -R4, 1 ;  /* 0x3ff000001816742b */ /* 0x000fd00000000804 */
[----:B------:R-:W-:-:S08]  /*0850*/  DFMA R22, R24, R22, R24 ;  /* 0x000000161816722b */ /* 0x000fd00000000018 */
[----:B------:R-:W-:-:S08]  /*0860*/  DMUL R24, R22, R20 ;  /* 0x0000001416187228 */ /* 0x000fd00000000000 */
[----:B------:R-:W-:-:S08]  /*0870*/  DFMA R26, R24, -R4, R20 ;  /* 0x80000004181a722b */ /* 0x000fd00000000014 */
[----:B------:R-:W-:Y:S01]  /*0880*/  DFMA R26, R22, R26, R24 ;  /* 0x0000001a161a722b */ /* 0x000fe20000000018 */
[----:B------:R-:W-:Y:S01]  /*0890*/  IMAD.MOV.U32 R24, RZ, RZ, R8 ;  /* 0x000000ffff187224 */ /* 0x000fe200078e0008 */
[----:B------:R-:W-:-:S05]  /*08a0*/  @!P2 LOP3.LUT R24, R21, 0x7ff00000, RZ, 0xc0, !PT ;  /* 0x7ff000001518a812 */ /* 0x000fca00078ec0ff */
[----:B------:R-:W-:-:S05]  /*08b0*/  VIADD R22, R24, 0xffffffff ;  /* 0xffffffff18167836 */ /* 0x000fca0000000000 */
[----:B------:R-:W-:Y:S01]  /*08c0*/  ISETP.GT.U32.AND P0, PT, R22, 0x7feffffe, PT ;  /* 0x7feffffe1600780c */ /* 0x000fe20003f04070 */
[----:B------:R-:W-:-:S05]  /*08d0*/  VIADD R22, R15, 0xffffffff ;  /* 0xffffffff0f167836 */ /* 0x000fca0000000000 */
[----:B------:R-:W-:-:S13]  /*08e0*/  ISETP.GT.U32.OR P0, PT, R22, 0x7feffffe, P0 ;  /* 0x7feffffe1600780c */ /* 0x000fda0000704470 */
        /* <DEDUP_REMOVED lines=28> */
.L_x_24:
        /* <DEDUP_REMOVED lines=16> */
.L_x_27:
[----:B------:R-:W-:Y:S01]  /*0bb0*/  LOP3.LUT R23, R3, 0x80000, RZ, 0xfc, !PT ;  /* 0x0008000003177812 */ /* 0x000fe200078efcff */
[----:B------:R-:W-:Y:S01]  /*0bc0*/  IMAD.MOV.U32 R22, RZ, RZ, R2 ;  /* 0x000000ffff167224 */ /* 0x000fe200078e0002 */
[----:B------:R-:W-:Y:S06]  /*0bd0*/  BRA `(.L_x_25) ;  /* 0x0000000000087947 */ /* 0x000fec0003800000 */
.L_x_26:
[----:B------:R-:W-:Y:S01]  /*0be0*/  LOP3.LUT R23, R7, 0x80000, RZ, 0xfc, !PT ;  /* 0x0008000007177812 */ /* 0x000fe200078efcff */
[----:B------:R-:W-:-:S07]  /*0bf0*/  IMAD.MOV.U32 R22, RZ, RZ, R6 ;  /* 0x000000ffff167224 */ /* 0x000fce00078e0006 */
.L_x_25:
[----:B------:R-:W-:Y:S05]  /*0c00*/  BSYNC.RECONVERGENT B1 ;  /* 0x0000000000017941 */ /* 0x000fea0003800200 */
.L_x_23:
[----:B------:R-:W-:Y:S02]  /*0c10*/  IMAD.MOV.U32 R2, RZ, RZ, R0 ;  /* 0x000000ffff027224 */ /* 0x000fe400078e0000 */
[----:B------:R-:W-:Y:S02]  /*0c20*/  IMAD.MOV.U32 R3, RZ, RZ, 0x0 ;  /* 0x00000000ff037424 */ /* 0x000fe400078e00ff */
[----:B------:R-:W-:Y:S02]  /*0c30*/  IMAD.MOV.U32 R4, RZ, RZ, R22 ;  /* 0x000000ffff047224 */ /* 0x000fe400078e0016 */
[----:B------:R-:W-:Y:S01]  /*0c40*/  IMAD.MOV.U32 R5, RZ, RZ, R23 ;  /* 0x000000ffff057224 */ /* 0x000fe200078e0017 */
[----:B------:R-:W-:Y:S06]  /*0c50*/  RET.REL.NODEC R2 `(_Z25second_integration_kerneljfP6float4S0_) ;  /* 0xfffffff002e87950 */ /* 0x000fec0003c3ffff */
.L_x_28:
        /* <DEDUP_REMOVED lines=10> */
.L_x_72:


//--------------------- .text.force_calculation_kernel --------------------------
	.section	.text.force_calculation_kernel,"ax",@progbits
	.align	128
        .global         force_calculation_kernel
        .type           force_calculation_kernel,@function
        .size           force_calculation_kernel,(.L_x_73 - force_calculation_kernel)
        .other          force_calculation_kernel,@"STO_CUDA_ENTRY STV_DEFAULT"
force_calculation_kernel:
.text.force_calculation_kernel:
[----:B------:R-:W-:Y:S01]  /*0000*/  LDC R1, c[0x0][0x37c] ;  /* 0x0000df00ff017b82 */ /* 0x000fe20000000800 */
[----:B------:R-:W0:Y:S01]  /*0010*/  S2R R3, SR_TID.X ;  /* 0x0000000000037919 */ /* 0x000e220000002100 */
[----:B------:R-:W0:Y:S01]  /*0020*/  LDCU UR14, c[0x0][0x360] ;  /* 0x00006c00ff0e77ac */ /* 0x000e220008000800 */
[----:B------:R-:W-:Y:S02]  /*0030*/  CS2R R6, SRZ ;  /* 0x0000000000067805 */ /* 0x000fe4000001ff00 */
[----:B------:R-:W-:Y:S01]  /*0040*/  CS2R R4, SRZ ;  /* 0x0000000000047805 */ /* 0x000fe2000001ff00 */
[----:B------:R-:W0:Y:S01]  /*0050*/  S2R R2, SR_CTAID.X ;  /* 0x0000000000027919 */ /* 0x000e220000002500 */
[----:B------:R-:W1:Y:S01]  /*0060*/  LDCU UR5, c[0x0][0x380] ;  /* 0x00007000ff0577ac */ /* 0x000e620008000800 */
[----:B------:R-:W2:Y:S01]  /*0070*/  LDCU.64 UR12, c[0x0][0x358] ;  /* 0x00006b00ff0c77ac */ /* 0x000ea20008000a00 */
[----:B0-----:R-:W-:-:S05]  /*0080*/  IMAD R2, R2, UR14, R3 ;  /* 0x0000000e02027c24 */ /* 0x001fca000f8e0203 */
[----:B-1----:R-:W-:-:S13]  /*0090*/  ISETP.GE.U32.AND P0, PT, R2, UR5, PT ;  /* 0x0000000502007c0c */ /* 0x002fda000bf06070 */
[----:B------:R-:W0:Y:S02]  /*00a0*/  @!P0 LDC.64 R12, c[0x0][0x3a8] ;  /* 0x0000ea00ff0c8b82 */ /* 0x000e240000000a00 */
[----:B0-----:R-:W-:-:S05]  /*00b0*/  @!P0 IMAD.WIDE R12, R2, 0x10, R12 ;  /* 0x00000010020c8825 */ /* 0x001fca00078e020c */
[----:B--2---:R0:W5:Y:S01]  /*00c0*/  @!P0 LDG.E.128 R4, desc[UR12][R12.64] ;  /* 0x0000000c0c048981 */ /* 0x004162000c1e1d00 */
[----:B------:R-:W-:Y:S01]  /*00d0*/  UISETP.NE.AND UP0, UPT, UR5, URZ, UPT ;  /* 0x000000ff0500728c */ /* 0x000fe2000bf05270 */
[----:B------:R-:W-:Y:S02]  /*00e0*/  CS2R R8, SRZ ;  /* 0x0000000000087805 */ /* 0x000fe4000001ff00 */
[----:B------:R-:W-:-:S06]  /*00f0*/  CS2R R10, SRZ ;  /* 0x00000000000a7805 */ /* 0x000fcc000001ff00 */
[----:B0-----:R-:W-:Y:S05]  /*0100*/  BRA.U !UP0, `(.L_x_29) ;  /* 0x00000011089c7547 */ /* 0x001fea000b800000 */
[----:B------:R-:W0:Y:S01]  /*0110*/  LDC R0, c[0x0][0x384] ;  /* 0x0000e100ff007b82 */ /* 0x000e220000000800 */
[----:B------:R-:W-:Y:S01]  /*0120*/  CS2R R10, SRZ ;  /* 0x00000000000a7805 */ /* 0x000fe2000001ff00 */
[----:B------:R-:W1:Y:S01]  /*0130*/  LDCU UR11, c[0x0][0x380] ;  /* 0x00007000ff0b77ac */ /* 0x000e620008000800 */
[----:B------:R-:W-:-:S05]  /*0140*/  UMOV UR4, URZ ;  /* 0x000000ff00047c82 */ /* 0x000fca0008000000 */
[----:B------:R-:W2:Y:S01]  /*0150*/  LDC.64 R8, c[0x0][0x388] ;  /* 0x0000e200ff087b82 */ /* 0x000ea20000000a00 */
[----:B0-----:R-:W-:-:S05]  /*0160*/  FMUL R0, R0, 0.5 ;  /* 0x3f00000000007820 */ /* 0x001fca0000400000 */
[----:B------:R-:W-:Y:S01]  /*0170*/  R2UR UR8, R0 ;  /* 0x00000000000872ca */ /* 0x000fe200000e0000 */
[----:B--2---:R-:W-:Y:S01]  /*0180*/  FMUL R8, R8, 0.5 ;  /* 0x3f00000008087820 */ /* 0x004fe20000400000 */
[----:B------:R-:W-:-:S04]  /*0190*/  FMUL R9, R9, 0.5 ;  /* 0x3f00000009097820 */ /* 0x000fc80000400000 */
[----:B------:R-:W-:Y:S02]  /*01a0*/  R2UR UR9, R8 ;  /* 0x00000000080972ca */ /* 0x000fe400000e0000 */
[----:B------:R-:W-:Y:S02]  /*01b0*/  R2UR UR10, R9 ;  /* 0x00000000090a72ca */ /* 0x000fe400000e0000 */
[----:B-1----:R-:W-:-:S13]  /*01c0*/  CS2R R8, SRZ ;  /* 0x0000000000087805 */ /* 0x002fda000001ff00 */
.L_x_53:
[----:B0-----:R-:W0:Y:S01]  /*01d0*/  LDCU UR7, c[0x0][0x380] ;  /* 0x00007000ff0777ac */ /* 0x001e220008000800 */
[----:B------:R-:W-:Y:S01]  /*01e0*/  VIADD R13, R3, UR4 ;  /* 0x00000004030d7c36 */ /* 0x000fe20008000000 */
[----:B------:R-:W-:Y:S01]  /*01f0*/  CS2R R14, SRZ ;  /* 0x00000000000e7805 */ /* 0x000fe2000001ff00 */
[----:B------:R-:W1:Y:S01]  /*0200*/  S2UR UR6, SR_CgaCtaId ;  /* 0x00000000000679c3 */ /* 0x000e620000008800 */
[----:B------:R-:W-:Y:S01]  /*0210*/  UMOV UR5, 0x400 ;  /* 0x0000040000057882 */ /* 0x000fe20000000000 */
[----:B------:R-:W2:Y:S01]  /*0220*/  LDCU UR16, c[0x0][0x384] ;  /* 0x00007080ff1077ac */ /* 0x000ea20008000800 */
[----:B------:R-:W3:Y:S01]  /*0230*/  LDCU UR15, c[0x0][0x3b8] ;  /* 0x00007700ff0f77ac */ /* 0x000ee20008000800 */
[----:B------:R-:W4:Y:S01]  /*0240*/  LDCU.64 UR18, c[0x0][0x388] ;  /* 0x00007100ff1277ac */ /* 0x000f220008000a00 */
[----:B0-----:R-:W-:-:S13]  /*0250*/  ISETP.GE.U32.AND P0, PT, R13, UR7, PT ;  /* 0x000000070d007c0c */ /* 0x001fda000bf06070 */
[----:B------:R-:W0:Y:S02]  /*0260*/  @!P0 LDC.64 R18, c[0x0][0x3a8] ;  /* 0x0000ea00ff128b82 */ /* 0x000e240000000a00 */
[----:B0-----:R-:W-:Y:S01]  /*0270*/  @!P0 IMAD.WIDE.U32 R18, R13, 0x10, R18 ;  /* 0x000000100d128825 */ /* 0x001fe200078e0012 */
[----:B------:R-:W-:-:S06]  /*0280*/  CS2R R12, SRZ ;  /* 0x00000000000c7805 */ /* 0x000fcc000001ff00 */
[----:B------:R-:W2:Y:S01]  /*0290*/  @!P0 LDG.E.128 R12, desc[UR12][R18.64] ;  /* 0x0000000c120c8981 */ /* 0x000ea2000c1e1d00 */
[----:B------:R-:W-:Y:S01]  /*02a0*/  UISETP.NE.AND UP0, UPT, UR4, UR7, UPT ;  /* 0x000000070400728c */ /* 0x000fe2000bf05270 */
[----:B------:R-:W-:Y:S01]  /*02b0*/  BSSY.RECONVERGENT B0, `(.L_x_30) ;  /* 0x0000107000007945 */ /* 0x000fe20003800200 */
[----:B-1----:R-:W-:Y:S01]  /*02c0*/  ULEA UR5, UR6, UR5, 0x18 ;  /* 0x0000000506057291 */ /* 0x002fe2000f8ec0ff */
[----:B------:R-:W-:Y:S03]  /*02d0*/  BAR.SYNC.DEFER_BLOCKING 0x0 ;  /* 0x0000000000007b1d */ /* 0x000fe60000010000 */
[----:B------:R-:W-:Y:S02]  /*02e0*/  PLOP3.LUT P0, PT, PT, PT, UP0, 0x80, 0x8 ;  /* 0x000000000008781c */ /* 0x000fe40003f0f008 */
[----:B------:R-:W-:Y:S02]  /*02f0*/  LEA R17, R3, UR5, 0x4 ;  /* 0x0000000503117c11 */ /* 0x000fe4000f8e20ff */
[----:B------:R-:W-:-:S03]  /*0300*/  ISETP.GE.U32.OR P0, PT, R2, UR7, !P0 ;  /* 0x0000000702007c0c */ /* 0x000fc6000c706470 */
[----:B--2---:R0:W-:Y:S01]  /*0310*/  STS.128 [R17], R12 ;  /* 0x0000000c11007388 */ /* 0x0041e20000000c00 */
[----:B------:R-:W-:Y:S09]  /*0320*/  BAR.SYNC.DEFER_BLOCKING 0x0 ;  /* 0x0000000000007b1d */ /* 0x000ff20000010000 */
[----:B---34-:R-:W-:Y:S05]  /*0330*/  @P0 BRA `(.L_x_31) ;  /* 0x0000000c00f80947 */ /* 0x018fea0003800000 */
[----:B------:R-:W-:Y:S01]  /*0340*/  UISETP.LT.U32.AND UP0, UPT, UR14, UR11, UPT ;  /* 0x0000000b0e00728c */ /* 0x000fe2000bf01070 */
[----:B0-----:R-:W-:-:S03]  /*0350*/  HFMA2 R12, -RZ, RZ, 0, 0 ;  /* 0x00000000ff0c7431 */ /* 0x001fc600000001ff */
[----:B------:R-:W-:-:S04]  /*0360*/  USEL UR6, UR14, UR11, UP0 ;  /* 0x0000000b0e067287 */ /* 0x000fc80008000000 */
[----:B------:R-:W-:Y:S02]  /*0370*/  UISETP.GE.U32.AND UP0, UPT, UR6, 0x2, UPT ;  /* 0x000000020600788c */ /* 0x000fe4000bf06070 */
[----:B------:R-:W-:-:S05]  /*0380*/  IMAD.U32 R21, RZ, RZ, UR6 ;  /* 0x00000006ff157e24 */ /* 0x000fca000f8e00ff */
[----:B------:R-:W-:Y:S02]  /*0390*/  VIMNMX.U32 R21, PT, PT, R21, 0x1, !PT ;  /* 0x0000000115157848 */ /* 0x000fe40007fe0000 */
[----:B------:R-:W-:Y:S05]  /*03a0*/  BRA.U !UP0, `(.L_x_32) ;  /* 0x0000000908907547 */ /* 0x000fea000b800000 */
[----:B------:R-:W-:Y:S01]  /*03b0*/  ULOP3.LUT UR6, URZ, UR4, URZ, 0x33, !UPT ;  /* 0x00000004ff067292 */ /* 0x000fe2000f8e33ff */
[----:B------:R-:W-:Y:S01]  /*03c0*/  LOP3.LUT R19, R21, 0xfffffffe, RZ, 0xc0, !PT ;  /* 0xfffffffe15137812 */ /* 0x000fe200078ec0ff */
[----:B------:R-:W-:Y:S01]  /*03d0*/  UIADD3 UR7, UPT, UPT, UR5, 0x10, URZ ;  /* 0x0000001005077890 */ /* 0x000fe2000fffe0ff */
[----:B------:R-:W-:-:S03]  /*03e0*/  IADD3 R20, PT, PT, -R2, UR4, RZ ;  /* 0x0000000402147c10 */ /* 0x000fc6000fffe1ff */
[----:B------:R-:W-:Y:S02]  /*03f0*/  IMAD.MOV R19, RZ, RZ, -R19 ;  /* 0x000000ffff137224 */ /* 0x000fe400078e0a13 */
[----:B------:R-:W-:Y:S01]  /*0400*/  VIADD R18, R2, UR6 ;  /* 0x0000000602127c36 */ /* 0x000fe20008000000 */
[----:B------:R-:W-:-:S07]  /*0410*/  MOV R17, UR7 ;  /* 0x0000000700117c02 */ /* 0x000fce0008000f00 */
.L_x_47:
[----:B------:R-:W-:Y:S01]  /*0420*/  ISETP.NE.AND P0, PT, R18, -0x1, PT ;  /* 0xffffffff1200780c */ /* 0x000fe20003f05270 */
[----:B------:R-:W-:Y:S01]  /*0430*/  VIADD R19, R19, 0x2 ;  /* 0x0000000213137836 */ /* 0x000fe20000000000 */
[----:B------:R-:W-:Y:S04]  /*0440*/  BSSY.RECONVERGENT B1, `(.L_x_33) ;  /* 0x000004a000017945 */ /* 0x000fe80003800200 */
[----:B------:R-:W-:-:S07]  /*0450*/  ISETP.NE.AND P3, PT, R19, RZ, PT ;  /* 0x000000ff1300720c */ /* 0x000fce0003f65270 */
[----:B------:R-:W-:Y:S06]  /*0460*/  @!P0 BRA `(.L_x_34) ;  /* 0x00000004001c8947 */ /* 0x000fec0003800000 */
[----:B------:R-:W0:Y:S02]  /*0470*/  LDS.128 R12, [R17+-0x10] ;  /* 0xfffff000110c7984 */ /* 0x000e240000000c00 */
[----:B0----5:R-:W-:Y:S01]  /*0480*/  FADD R22, -R13, R5 ;  /* 0x000000050d167221 */ /* 0x021fe20000000100 */
[----:B------:R-:W-:Y:S01]  /*0490*/  FADD R13, -R12, R4 ;  /* 0x000000040c0d7221 */ /* 0x000fe20000000100 */
[----:B------:R-:W-:Y:S02]  /*04a0*/  FADD R24, -R14, R6 ;  /* 0x000000060e187221 */ /* 0x000fe40000000100 */
[C---:B------:R-:W-:Y:S01]  /*04b0*/  FADD R23, R22.reuse, -UR18 ;  /* 0x8000001216177e21 */ /* 0x040fe20008000000 */
[----:B------:R-:W-:Y:S01]  /*04c0*/  FSETP.GEU.AND P0, PT, R22, -UR9, PT ;  /* 0x8000000916007c0b */ /* 0x000fe2000bf0e000 */
[C---:B------:R-:W-:Y:S01]  /*04d0*/  FADD R14, R13.reuse, -UR16 ;  /* 0x800000100d0e7e21 */ /* 0x040fe20008000000 */
[----:B------:R-:W-:Y:S02]  /*04e0*/  FSETP.GEU.AND P2, PT, R13, -UR8, PT ;  /* 0x800000080d007c0b */ /* 0x000fe4000bf4e000 */
[----:B------:R-:W-:-:S02]  /*04f0*/  FSETP.GEU.AND P1, PT, R24, -UR10, PT ;  /* 0x8000000a18007c0b */ /* 0x000fc4000bf2e000 */
[----:B------:R-:W-:-:S07]  /*0500*/  FSETP.GT.AND P4, PT, R22, UR9, PT ;  /* 0x0000000916007c0b */ /* 0x000fce000bf84000 */
[----:B------:R-:W-:Y:S01]  /*0510*/  @!P0 FADD R22, R22, UR18 ;  /* 0x0000001216168e21 */ /* 0x000fe20008000000 */
[C---:B------:R-:W-:Y:S01]  /*0520*/  FSETP.GT.AND P0, PT, R13.reuse, UR8, PT ;  /* 0x000000080d007c0b */ /* 0x040fe2000bf04000 */
[----:B------:R-:W-:Y:S01]  /*0530*/  @!P2 FADD R13, R13, UR16 ;  /* 0x000000100d0dae21 */ /* 0x000fe20008000000 */
[C---:B------:R-:W-:Y:S02]  /*0540*/  FSETP.GT.AND P2, PT, R24.reuse, UR10, PT ;  /* 0x0000000a18007c0b */ /* 0x040fe4000bf44000 */
[----:B------:R-:W-:Y:S01]  /*0550*/  FSEL R12, R23, R22, P4 ;  /* 0x00000016170c7208 */ /* 0x000fe20002000000 */
[C---:B------:R-:W-:Y:S01]  /*0560*/  FADD R23, R24.reuse, -UR19 ;  /* 0x8000001318177e21 */ /* 0x040fe20008000000 */
[----:B------:R-:W-:Y:S01]  /*0570*/  @!P1 FADD R24, R24, UR19 ;  /* 0x0000001318189e21 */ /* 0x000fe20008000000 */
[----:B------:R-:W-:Y:S02]  /*0580*/  FSEL R13, R14, R13, P0 ;  /* 0x0000000d0e0d7208 */ /* 0x000fe40000000000 */
[----:B------:R-:W-:-:S02]  /*0590*/  FMUL R14, R12, R12 ;  /* 0x0000000c0c0e7220 */ /* 0x000fc40000400000 */
[----:B------:R-:W-:Y:S02]  /*05a0*/  FSEL R23, R23, R24, P2 ;  /* 0x0000001817177208 */ /* 0x000fe40001000000 */
[----:B------:R-:W-:-:S04]  /*05b0*/  FFMA R14, R13, R13, R14 ;  /* 0x0000000d0d0e7223 */ /* 0x000fc8000000000e */
[----:B------:R-:W-:-:S05]  /*05c0*/  FFMA R22, R23, R23, R14 ;  /* 0x0000001717167223 */ /* 0x000fca000000000e */
[----:B------:R-:W-:-:S13]  /*05d0*/  FSETP.GEU.AND P0, PT, R22, UR15, PT ;  /* 0x0000000f16007c0b */ /* 0x000fda000bf0e000 */
[----:B------:R-:W-:Y:S05]  /*05e0*/  @P0 BRA `(.L_x_34) ;  /* 0x0000000000bc0947 */ /* 0x000fea0003800000 */
[----:B------:R-:W0:Y:S01]  /*05f0*/  LDCU UR6, c[0x0][0x390] ;  /* 0x00007200ff0677ac */ /* 0x000e220008000800 */
[----:B------:R-:W-:Y:S01]  /*0600*/  FADD R24, R15, R7 ;  /* 0x000000070f187221 */ /* 0x000fe20000000000 */
[----:B------:R-:W-:Y:S01]  /*0610*/  IADD3 R14, PT, PT, R22, 0x1800000, RZ ;  /* 0x01800000160e7810 */ /* 0x000fe20007ffe0ff */
[----:B------:R-:W-:Y:S01]  /*0620*/  BSSY.RECONVERGENT B2, `(.L_x_35) ;  /* 0x0000012000027945 */ /* 0x000fe20003800200 */
[----:B------:R-:W1:Y:S02]  /*0630*/  LDCU UR7, c[0x0][0x39c] ;  /* 0x00007380ff0777ac */ /* 0x000e640008000800 */
[----:B------:R-:W-:Y:S02]  /*0640*/  FSETP.NEU.AND P0, PT, R24, 2, PT ;  /* 0x400000001800780b */ /* 0x000fe40003f0d000 */
[----:B------:R-:W-:-:S04]  /*0650*/  LOP3.LUT R14, R14, 0x7f800000, RZ, 0xc0, !PT ;  /* 0x7f8000000e0e7812 */ /* 0x000fc800078ec0ff */
[----:B------:R-:W-:Y:S01]  /*0660*/  ISETP.GT.U32.AND P2, PT, R14, 0x1ffffff, PT ;  /* 0x01ffffff0e00780c */ /* 0x000fe20003f44070 */
[----:B0-----:R-:W-:Y:S01]  /*0670*/  IMAD.U32 R15, RZ, RZ, UR6 ;  /* 0x00000006ff0f7e24 */ /* 0x001fe2000f8e00ff */
[----:B-1----:R-:W-:-:S05]  /*0680*/  MOV R14, UR7 ;  /* 0x00000007000e7c02 */ /* 0x002fca0008000f00 */
[----:B------:R-:W-:Y:S06]  /*0690*/  @!P0 BRA `(.L_x_36) ;  /* 0x0000000000288947 */ /* 0x000fec0003800000 */
[C---:B------:R-:W-:Y:S01]  /*06a0*/  FSETP.NEU.AND P0, PT, R24.reuse, 3, PT ;  /* 0x404000001800780b */ /* 0x040fe20003f0d000 */
[----:B------:R-:W0:Y:S01]  /*06b0*/  LDCU UR6, c[0x0][0x394] ;  /* 0x00007280ff0677ac */ /* 0x000e220008000800 */
[----:B------:R-:W1:Y:S11]  /*06c0*/  LDCU UR7, c[0x0][0x3a0] ;  /* 0x00007400ff0777ac */ /* 0x000e760008000800 */
[----:B------:R-:W2:Y:S01]  /*06d0*/  @P0 LDC R25, c[0x0][0x398] ;  /* 0x0000e600ff190b82 */ /* 0x000ea20000000800 */
[----:B------:R-:W-:Y:S01]  /*06e0*/  @P0 FSETP.NEU.AND P1, PT, R24, 4, PT ;  /* 0x408000001800080b */ /* 0x000fe20003f2d000 */
[----:B0-----:R-:W-:-:S06]  /*06f0*/  IMAD.U32 R15, RZ, RZ, UR6 ;  /* 0x00000006ff0f7e24 */ /* 0x001fcc000f8e00ff */
[----:B------:R-:W0:Y:S01]  /*0700*/  @P0 LDC R27, c[0x0][0x3a4] ;  /* 0x0000e900ff1b0b82 */ /* 0x000e220000000800 */
[----:B-1----:R-:W-:Y:S02]  /*0710*/  MOV R14, UR7 ;  /* 0x00000007000e7c02 */ /* 0x002fe40008000f00 */
[----:B--2---:R-:W-:Y:S02]  /*0720*/  @P0 FSEL R15, R0, R25, P1 ;  /* 0x00000019000f0208 */ /* 0x004fe40000800000 */
[----:B0-----:R-:W-:-:S07]  /*0730*/  @P0 FSEL R14, R16, R27, P1 ;  /* 0x0000001b100e0208 */ /* 0x001fce0000800000 */
.L_x_36:
[----:B------:R-:W-:Y:S05]  /*0740*/  BSYNC.RECONVERGENT B2 ;  /* 0x0000000000027941 */ /* 0x000fea0003800200 */
.L_x_35:
[----:B------:R-:W-:Y:S04]  /*0750*/  BSSY.RECONVERGENT B2, `(.L_x_37) ;  /* 0x000000a000027945 */ /* 0x000fe80003800200 */
[----:B------:R-:W-:Y:S05]  /*0760*/  @P2 BRA `(.L_x_38) ;  /* 0x0000000000102947 */ /* 0x000fea0003800000 */
[----:B------:R-:W-:Y:S01]  /*0770*/  IMAD.MOV.U32 R0, RZ, RZ, R22 ;  /* 0x000000ffff007224 */ /* 0x000fe200078e0016 */
[----:B------:R-:W-:-:S07]  /*0780*/  MOV R16, 0x7a0 ;  /* 0x000007a000107802 */ /* 0x000fce0000000f00 */
[----:B------:R-:W-:Y:S05]  /*0790*/  CALL.REL.NOINC `($__internal_2_$__cuda_sm20_rcp_rn_f32_slowpath) ;  /* 0x0000000c00107944 */ /* 0x000fea0003c00000 */
[----:B------:R-:W-:Y:S05]  /*07a0*/  BRA `(.L_x_39) ;  /* 0x0000000000107947 */ /* 0x000fea0003800000 */
.L_x_38:
[----:B------:R-:W0:Y:S02]  /*07b0*/  MUFU.RCP R25, R22 ;  /* 0x0000001600197308 */ /* 0x000e240000001000 */
[----:B0-----:R-:W-:-:S04]  /*07c0*/  FFMA R0, R22, R25, -1 ;  /* 0xbf80000016007423 */ /* 0x001fc80000000019 */
[----:B------:R-:W-:-:S04]  /*07d0*/  FADD.FTZ R0, -R0, -RZ ;  /* 0x800000ff00007221 */ /* 0x000fc80000010100 */
[----:B------:R-:W-:-:S07]  /*07e0*/  FFMA R24, R25, R0, R25 ;  /* 0x0000000019187223 */ /* 0x000fce0000000019 */
.L_x_39:
[----:B------:R-:W-:Y:S05]  /*07f0*/  BSYNC.RECONVERGENT B2 ;  /* 0x0000000000027941 */ /* 0x000fea0003800200 */
.L_x_37:
[-C--:B------:R-:W-:Y:S01]  /*0800*/  FMUL R25, R24, R24.reuse ;  /* 0x0000001818197220 */ /* 0x080fe20000400000 */
[----:B------:R-:W-:Y:S01]  /*0810*/  FMUL R0, R15, 12 ;  /* 0x414000000f007820 */ /* 0x000fe20000400000 */
[----:B------:R-:W-:Y:S02]  /*0820*/  FMUL R16, R14, -6 ;  /* 0xc0c000000e107820 */ /* 0x000fe40000400000 */
[----:B------:R-:W-:-:S04]  /*0830*/  FMUL R25, R25, R24 ;  /* 0x0000001819197220 */ /* 0x000fc80000400000 */
[C---:B------:R-:W-:Y:S01]  /*0840*/  FFMA R27, R25.reuse, R0, R16 ;  /* 0x00000000191b7223 */ /* 0x040fe20000000010 */
[C---:B------:R-:W-:Y:S01]  /*0850*/  FMUL R24, R25.reuse, R24 ;  /* 0x0000001819187220 */ /* 0x040fe20000400000 */
[C-C-:B------:R-:W-:Y:S01]  /*0860*/  FFMA R0, R25.reuse, R15, -R14.reuse ;  /* 0x0000000f19007223 */ /* 0x140fe2000000080e */
[----:B------:R-:W-:Y:S02]  /*0870*/  IMAD.MOV.U32 R16, RZ, RZ, R14 ;  /* 0x000000ffff107224 */ /* 0x000fe400078e000e */
[----:B------:R-:W-:Y:S01]  /*0880*/  FMUL R24, R24, R27 ;  /* 0x0000001b18187220 */ /* 0x000fe20000400000 */
[----:B------:R-:W-:Y:S01]  /*0890*/  FFMA R11, R25, R0, R11 ;  /* 0x00000000190b7223 */ /* 0x000fe2000000000b */
[----:B------:R-:W-:Y:S02]  /*08a0*/  MOV R0, R15 ;  /* 0x0000000f00007202 */ /* 0x000fe40000000f00 */
[-C--:B------:R-:W-:Y:S01]  /*08b0*/  FFMA R8, R13, R24.reuse, R8 ;  /* 0x000000180d087223 */ /* 0x080fe20000000008 */
[-C--:B------:R-:W-:Y:S01]  /*08c0*/  FFMA R9, R12, R24.reuse, R9 ;  /* 0x000000180c097223 */ /* 0x080fe20000000009 */
[----:B------:R-:W-:-:S07]  /*08d0*/  FFMA R10, R23, R24, R10 ;  /* 0x00000018170a7223 */ /* 0x000fce000000000a */
.L_x_34:
[----:B------:R-:W-:Y:S05]  /*08e0*/  BSYNC.RECONVERGENT B1 ;  /* 0x0000000000017941 */ /* 0x000fea0003800200 */
.L_x_33:
[----:B------:R-:W-:Y:S01]  /*08f0*/  ISETP.NE.AND P0, PT, R20, -0x1, PT ;  /* 0xffffffff1400780c */ /* 0x000fe20003f05270 */
[----:B------:R-:W-:-:S12]  /*0900*/  BSSY.RECONVERGENT B1, `(.L_x_40) ;  /* 0x0000049000017945 */ /* 0x000fd80003800200 */
[----:B------:R-:W-:Y:S05]  /*0910*/  @!P0 BRA `(.L_x_41) ;  /* 0x00000004001c8947 */ /* 0x000fea0003800000 */
[----:B------:R-:W0:Y:S02]  /*0920*/  LDS.128 R12, [R17] ;  /* 0x00000000110c7984 */ /* 0x000e240000000c00 */
        /* <DEDUP_REMOVED lines=44> */
.L_x_43:
[----:B------:R-:W-:Y:S05]  /*0bf0*/  BSYNC.RECONVERGENT B2 ;  /* 0x0000000000027941 */ /* 0x000fea0003800200 */
.L_x_42:
[----:B------:R-:W-:Y:S04]  /*0c00*/  BSSY.RECONVERGENT B2, `(.L_x_44) ;  /* 0x000000a000027945 */ /* 0x000fe80003800200 */
[----:B------:R-:W-:Y:S05]  /*0c10*/  @P2 BRA `(.L_x_45) ;  /* 0x0000000000102947 */ /* 0x000fea0003800000 */
[----:B------:R-:W-:Y:S01]  /*0c20*/  IMAD.MOV.U32 R0, RZ, RZ, R22 ;  /* 0x000000ffff007224 */ /* 0x000fe200078e0016 */
[----:B------:R-:W-:-:S07]  /*0c30*/  MOV R16, 0xc50 ;  /* 0x00000c5000107802 */ /* 0x000fce0000000f00 */
[----:B------:R-:W-:Y:S05]  /*0c40*/  CALL.REL.NOINC `($__internal_2_$__cuda_sm20_rcp_rn_f32_slowpath) ;  /* 0x0000000400e47944 */ /* 0x000fea0003c00000 */
[----:B------:R-:W-:Y:S05]  /*0c50*/  BRA `(.L_x_46) ;  /* 0x0000000000107947 */ /* 0x000fea0003800000 */
.L_x_45:
[----:B------:R-:W0:Y:S02]  /*0c60*/  MUFU.RCP R25, R22 ;  /* 0x0000001600197308 */ /* 0x000e240000001000 */
[----:B0-----:R-:W-:-:S04]  /*0c70*/  FFMA R0, R22, R25, -1 ;  /* 0xbf80000016007423 */ /* 0x001fc80000000019 */
[----:B------:R-:W-:-:S04]  /*0c80*/  FADD.FTZ R0, -R0, -RZ ;  /* 0x800000ff00007221 */ /* 0x000fc80000010100 */
[----:B------:R-:W-:-:S07]  /*0c90*/  FFMA R24, R25, R0, R25 ;  /* 0x0000000019187223 */ /* 0x000fce0000000019 */
.L_x_46:
[----:B------:R-:W-:Y:S05]  /*0ca0*/  BSYNC.RECONVERGENT B2 ;  /* 0x0000000000027941 */ /* 0x000fea0003800200 */
.L_x_44:
        /* <DEDUP_REMOVED lines=14> */
.L_x_41:
[----:B------:R-:W-:Y:S05]  /*0d90*/  BSYNC.RECONVERGENT B1 ;  /* 0x0000000000017941 */ /* 0x000fea0003800200 */
.L_x_40:
[----:B------:R-:W-:Y:S01]  /*0da0*/  IADD3 R17, PT, PT, R17, 0x20, RZ ;  /* 0x0000002011117810 */ /* 0x000fe20007ffe0ff */
[----:B------:R-:W-:Y:S01]  /*0db0*/  VIADD R20, R20, 0x2 ;  /* 0x0000000214147836 */ /* 0x000fe20000000000 */
[----:B------:R-:W-:Y:S01]  /*0dc0*/  IADD3 R18, PT, PT, R18, -0x2, RZ ;  /* 0xfffffffe12127810 */ /* 0x000fe20007ffe0ff */
[----:B------:R-:W-:Y:S06]  /*0dd0*/  @P3 BRA `(.L_x_47) ;  /* 0xfffffff400903947 */ /* 0x000fec000383ffff */
[----:B------:R-:W-:-:S07]  /*0de0*/  LOP3.LUT R12, R21, 0x7fe, RZ, 0xc0, !PT ;  /* 0x000007fe150c7812 */ /* 0x000fce00078ec0ff */
.L_x_32:
[----:B------:R-:W-:Y:S01]  /*0df0*/  VIADD R13, R12, UR4 ;  /* 0x000000040c0d7c36 */ /* 0x000fe20008000000 */
[----:B------:R-:W-:-:S04]  /*0e00*/  LOP3.LUT R21, R21, 0x1, RZ, 0xc0, !PT ;  /* 0x0000000115157812 */ /* 0x000fc800078ec0ff */
[----:B------:R-:W-:-:S04]  /*0e10*/  ISETP.NE.AND P0, PT, R2, R13, PT ;  /* 0x0000000d0200720c */ /* 0x000fc80003f05270 */
[----:B------:R-:W-:-:S13]  /*0e20*/  ISETP.NE.U32.OR P0, PT, R21, 0x1, !P0 ;  /* 0x000000011500780c */ /* 0x000fda0004705470 */
[----:B------:R-:W-:Y:S05]  /*0e30*/  @P0 BRA `(.L_x_31) ;  /* 0x0000000400380947 */ /* 0x000fea0003800000 */
[----:B------:R-:W0:Y:S01]  /*0e40*/  S2UR UR7, SR_CgaCtaId ;  /* 0x00000000000779c3 */ /* 0x000e220000008800 */
[----:B------:R-:W-:Y:S01]  /*0e50*/  UMOV UR6, 0x400 ;  /* 0x0000040000067882 */ /* 0x000fe20000000000 */
[----:B------:R-:W1:Y:S01]  /*0e60*/  LDCU.64 UR20, c[0x0][0x388] ;  /* 0x00007100ff1477ac */ /* 0x000e620008000a00 */
[----:B0-----:R-:W-:-:S06]  /*0e70*/  ULEA UR6, UR7, UR6, 0x18 ;  /* 0x0000000607067291 */ /* 0x001fcc000f8ec0ff */
[----:B------:R-:W-:-:S05]  /*0e80*/  LEA R12, R12, UR6, 0x4 ;  /* 0x000000060c0c7c11 */ /* 0x000fca000f8e20ff */
[----:B------:R-:W0:Y:S01]  /*0e90*/  LDCU UR6, c[0x0][0x384] ;  /* 0x00007080ff0677ac */ /* 0x000e220008000800 */
[----:B------:R-:W2:Y:S02]  /*0ea0*/  LDS.128 R12, [R12] ;  /* 0x000000000c0c7984 */ /* 0x000ea40000000c00 */
[----:B--2--5:R-:W-:Y:S01]  /*0eb0*/  FADD R13, -R13, R5 ;  /* 0x000000050d0d7221 */ /* 0x024fe20000000100 */
[----:B------:R-:W-:Y:S01]  /*0ec0*/  FADD R17, -R12, R4 ;  /* 0x000000040c117221 */ /* 0x000fe20000000100 */
[----:B------:R-:W-:Y:S02]  /*0ed0*/  FADD R19, -R14, R6 ;  /* 0x000000060e137221 */ /* 0x000fe40000000100 */
[C---:B-1----:R-:W-:Y:S01]  /*0ee0*/  FADD R18, R13.reuse, -UR20 ;  /* 0x800000140d127e21 */ /* 0x042fe20008000000 */
[----:B------:R-:W-:Y:S01]  /*0ef0*/  FSETP.GEU.AND P1, PT, R13, -UR9, PT ;  /* 0x800000090d007c0b */ /* 0x000fe2000bf2e000 */
[C---:B0-----:R-:W-:Y:S01]  /*0f00*/  FADD R14, R17.reuse, -UR6 ;  /* 0x80000006110e7e21 */ /* 0x041fe20008000000 */
[----:B------:R-:W-:-:S02]  /*0f10*/  FSETP.GEU.AND P3, PT, R17, -UR8, PT ;  /* 0x8000000811007c0b */ /* 0x000fc4000bf6e000 */
[----:B------:R-:W-:Y:S02]  /*0f20*/  FSETP.GEU.AND P0, PT, R19, -UR10, PT ;  /* 0x8000000a13007c0b */ /* 0x000fe4000bf0e000 */
[----:B------:R-:W-:-:S07]  /*0f30*/  FSETP.GT.AND P2, PT, R13, UR9, PT ;  /* 0x000000090d007c0b */ /* 0x000fce000bf44000 */
[----:B------:R-:W-:Y:S01]  /*0f40*/  @!P1 FADD R13, R13, UR20 ;  /* 0x000000140d0d9e21 */ /* 0x000fe20008000000 */
[C---:B------:R-:W-:Y:S01]  /*0f50*/  FSETP.GT.AND P1, PT, R17.reuse, UR8, PT ;  /* 0x0000000811007c0b */ /* 0x040fe2000bf24000 */
[----:B------:R-:W-:Y:S01]  /*0f60*/  @!P3 FADD R17, R17, UR6 ;  /* 0x000000061111be21 */ /* 0x000fe20008000000 */
[----:B------:R-:W0:Y:S02]  /*0f70*/  LDCU UR6, c[0x0][0x3b8] ;  /* 0x00007700ff0677ac */ /* 0x000e240008000800 */
[----:B------:R-:W-:Y:S01]  /*0f80*/  FSEL R12, R18, R13, P2 ;  /* 0x0000000d120c7208 */ /* 0x000fe20001000000 */
[C---:B------:R-:W-:Y:S01]  /*0f90*/  FADD R18, R19.reuse, -UR21 ;  /* 0x8000001513127e21 */ /* 0x040fe20008000000 */
[C---:B------:R-:W-:Y:S01]  /*0fa0*/  FSETP.GT.AND P2, PT, R19.reuse, UR10, PT ;  /* 0x0000000a13007c0b */ /* 0x040fe2000bf44000 */
[----:B------:R-:W-:Y:S01]  /*0fb0*/  @!P0 FADD R19, R19, UR21 ;  /* 0x0000001513138e21 */ /* 0x000fe20008000000 */
[----:B------:R-:W-:Y:S01]  /*0fc0*/  FSEL R17, R14, R17, P1 ;  /* 0x000000110e117208 */ /* 0x000fe20000800000 */
[----:B------:R-:W-:-:S03]  /*0fd0*/  FMUL R14, R12, R12 ;  /* 0x0000000c0c0e7220 */ /* 0x000fc60000400000 */
[----:B------:R-:W-:Y:S01]  /*0fe0*/  FSEL R13, R18, R19, P2 ;  /* 0x00000013120d7208 */ /* 0x000fe20001000000 */
[----:B------:R-:W-:-:S04]  /*0ff0*/  FFMA R14, R17, R17, R14 ;  /* 0x00000011110e7223 */ /* 0x000fc8000000000e */
[----:B------:R-:W-:-:S05]  /*1000*/  FFMA R21, R13, R13, R14 ;  /* 0x0000000d0d157223 */ /* 0x000fca000000000e */
[----:B0-----:R-:W-:-:S13]  /*1010*/  FSETP.GEU.AND P0, PT, R21, UR6, PT ;  /* 0x0000000615007c0b */ /* 0x001fda000bf0e000 */
        /* <DEDUP_REMOVED lines=22> */
.L_x_49:
[----:B------:R-:W-:Y:S05]  /*1180*/  BSYNC.RECONVERGENT B1 ;  /* 0x0000000000017941 */ /* 0x000fea0003800200 */
.L_x_48:
[----:B------:R-:W-:Y:S04]  /*1190*/  BSSY.RECONVERGENT B1, `(.L_x_50) ;  /* 0x000000a000017945 */ /* 0x000fe80003800200 */
[----:B------:R-:W-:Y:S05]  /*11a0*/  @P2 BRA `(.L_x_51) ;  /* 0x0000000000102947 */ /* 0x000fea0003800000 */
[----:B------:R-:W-:Y:S01]  /*11b0*/  IMAD.MOV.U32 R0, RZ, RZ, R21 ;  /* 0x000000ffff007224 */ /* 0x000fe200078e0015 */
[----:B------:R-:W-:-:S07]  /*11c0*/  MOV R16, 0x11e0 ;  /* 0x000011e000107802 */ /* 0x000fce0000000f00 */
[----:B------:R-:W-:Y:S05]  /*11d0*/  CALL.REL.NOINC `($__internal_2_$__cuda_sm20_rcp_rn_f32_slowpath) ;  /* 0x0000000000807944 */ /* 0x000fea0003c00000 */
[----:B------:R-:W-:Y:S05]  /*11e0*/  BRA `(.L_x_52) ;  /* 0x0000000000107947 */ /* 0x000fea0003800000 */
.L_x_51:
[----:B------:R-:W0:Y:S02]  /*11f0*/  MUFU.RCP R24, R21 ;  /* 0x0000001500187308 */ /* 0x000e240000001000 */
[----:B0-----:R-:W-:-:S04]  /*1200*/  FFMA R0, R21, R24, -1 ;  /* 0xbf80000015007423 */ /* 0x001fc80000000018 */
[----:B------:R-:W-:-:S04]  /*1210*/  FADD.FTZ R19, -R0, -RZ ;  /* 0x800000ff00137221 */ /* 0x000fc80000010100 */
[----:B------:R-:W-:-:S07]  /*1220*/  FFMA R24, R24, R19, R24 ;  /* 0x0000001318187223 */ /* 0x000fce0000000018 */
.L_x_52:
[----:B------:R-:W-:Y:S05]  /*1230*/  BSYNC.RECONVERGENT B1 ;  /* 0x0000000000017941 */ /* 0x000fea0003800200 */
.L_x_50:
        /* <DEDUP_REMOVED lines=14> */
.L_x_31:
[----:B------:R-:W-:Y:S05]  /*1320*/  BSYNC.RECONVERGENT B0 ;  /* 0x0000000000007941 */ /* 0x000fea0003800200 */
.L_x_30:
[----:B------:R-:W1:Y:S01]  /*1330*/  LDCU UR5, c[0x0][0x380] ;  /* 0x00007000ff0577ac */ /* 0x000e620008000800 */
[----:B------:R-:W-:Y:S02]  /*1340*/  UIADD3 UR4, UPT, UPT, UR14, UR4, URZ ;  /* 0x000000040e047290 */ /* 0x000fe4000fffe0ff */
[----:B------:R-:W-:Y:S02]  /*1350*/  UIADD3 UR11, UPT, UPT, -UR14, UR11, URZ ;  /* 0x0000000b0e0b7290 */ /* 0x000fe4000fffe1ff */
[----:B-1----:R-:W-:-:S09]  /*1360*/  UISETP.GE.U32.AND UP0, UPT, UR4, UR5, UPT ;  /* 0x000000050400728c */ /* 0x002fd2000bf06070 */
[----:B------:R-:W-:Y:S05]  /*1370*/  BRA.U !UP0, `(.L_x_53) ;  /* 0xffffffed08947547 */ /* 0x000fea000b83ffff */
.L_x_29:
[----:B------:R-:W-:-:S13]  /*1380*/  ISETP.GE.U32.AND P0, PT, R2, UR5, PT ;  /* 0x0000000502007c0c */ /* 0x000fda000bf06070 */
[----:B------:R-:W-:Y:S05]  /*1390*/  @P0 EXIT ;  /* 0x000000000000094d */ /* 0x000fea0003800000 */
[----:B-----5:R-:W1:Y:S02]  /*13a0*/  LDC.64 R4, c[0x0][0x3b0] ;  /* 0x0000ec00ff047b82 */ /* 0x020e640000000a00 */
[----:B-1----:R-:W-:-:S05]  /*13b0*/  IMAD.WIDE R2, R2, 0x10, R4 ;  /* 0x0000001002027825 */ /* 0x002fca00078e0204 */
[----:B------:R-:W-:Y:S01]  /*13c0*/  STG.E.128 desc[UR12][R2.64], R8 ;  /* 0x0000000802007986 */ /* 0x000fe2000c101d0c */
[----:B------:R-:W-:Y:S05]  /*13d0*/  EXIT ;  /* 0x000000000000794d */ /* 0x000fea0003800000 */
        .weak           $__internal_2_$__cuda_sm20_rcp_rn_f32_slowpath
        .type           $__internal_2_$__cuda_sm20_rcp_rn_f32_slowpath,@function
        .size           $__internal_2_$__cuda_sm20_rcp_rn_f32_slowpath,(.L_x_73 - $__internal_2_$__cuda_sm20_rcp_rn_f32_slowpath)
$__internal_2_$__cuda_sm20_rcp_rn_f32_slowpath:
[----:B------:R-:W-:Y:S01]  /*13e0*/  SHF.L.U32 R22, R0, 0x1, RZ ;  /* 0x0000000100167819 */ /* 0x000fe200000006ff */
[----:B------:R-:W-:Y:S03]  /*13f0*/  BSSY.RECONVERGENT B3, `(.L_x_54) ;  /* 0x0000030000037945 */ /* 0x000fe60003800200 */
[----:B------:R-:W-:-:S04]  /*1400*/  SHF.R.U32.HI R22, RZ, 0x18, R22 ;  /* 0x00000018ff167819 */ /* 0x000fc80000011616 */
[----:B------:R-:W-:-:S13]  /*1410*/  ISETP.NE.U32.AND P0, PT, R22, RZ, PT ;  /* 0x000000ff1600720c */ /* 0x000fda0003f05070 */
[----:B------:R-:W-:Y:S05]  /*1420*/  @P0 BRA `(.L_x_55) ;  /* 0x0000000000280947 */ /* 0x000fea0003800000 */
[----:B------:R-:W-:-:S05]  /*1430*/  IMAD.SHL.U32 R22, R0, 0x2, RZ ;  /* 0x0000000200167824 */ /* 0x000fca00078e00ff */
[----:B------:R-:W-:-:S13]  /*1440*/  ISETP.NE.AND P0, PT, R22, RZ, PT ;  /* 0x000000ff1600720c */ /* 0x000fda0003f05270 */
[----:B------:R-:W-:Y:S01]  /*1450*/  @P0 FFMA R25, R0, 1.84467440737095516160e+19, RZ ;  /* 0x5f80000000190823 */ /* 0x000fe200000000ff */
[----:B------:R-:W-:Y:S08]  /*1460*/  @!P0 MUFU.RCP R24, R0 ;  /* 0x0000000000188308 */ /* 0x000ff00000001000 */
[----:B------:R-:W0:Y:S02]  /*1470*/  @P0 MUFU.RCP R22, R25 ;  /* 0x0000001900160308 */ /* 0x000e240000001000 */
[----:B0-----:R-:W-:-:S04]  /*1480*/  @P0 FFMA R27, R25, R22, -1 ;  /* 0xbf800000191b0423 */ /* 0x001fc80000000016 */
[----:B------:R-:W-:-:S04]  /*1490*/  @P0 FADD.FTZ R27, -R27, -RZ ;  /* 0x800000ff1b1b0221 */ /* 0x000fc80000010100 */
[----:B------:R-:W-:-:S04]  /*14a0*/  @P0 FFMA R27, R22, R27, R22 ;  /* 0x0000001b161b0223 */ /* 0x000fc80000000016 */
[----:B------:R-:W-:Y:S01]  /*14b0*/  @P0 FFMA R24, R27, 1.84467440737095516160e+19, RZ ;  /* 0x5f8000001b180823 */ /* 0x000fe200000000ff */
[----:B------:R-:W-:Y:S06]  /*14c0*/  BRA `(.L_x_56) ;  /* 0x0000000000887947 */ /* 0x000fec0003800000 */
.L_x_55:
[----:B------:R-:W-:-:S04]  /*14d0*/  IADD3 R24, PT, PT, R22, -0xfd, RZ ;  /* 0xffffff0316187810 */ /* 0x000fc80007ffe0ff */
[----:B------:R-:W-:-:S13]  /*14e0*/  ISETP.GT.U32.AND P0, PT, R24, 0x1, PT ;  /* 0x000000011800780c */ /* 0x000fda0003f04070 */
[----:B------:R-:W-:Y:S05]  /*14f0*/  @P0 BRA `(.L_x_57) ;  /* 0x0000000000780947 */ /* 0x000fea0003800000 */
[----:B------:R-:W-:Y:S02]  /*1500*/  LOP3.LUT R28, R0, 0x7fffff, RZ, 0xc0, !PT ;  /* 0x007fffff001c7812 */ /* 0x000fe400078ec0ff */
[----:B------:R-:W-:Y:S02]  /*1510*/  IADD3 R22, PT, PT, R22, -0xfc, RZ ;  /* 0xffffff0416167810 */ /* 0x000fe40007ffe0ff */
[----:B------:R-:W-:-:S04]  /*1520*/  LOP3.LUT R28, R28, 0x3f800000, RZ, 0xfc, !PT ;  /* 0x3f8000001c1c7812 */ /* 0x000fc800078efcff */
[----:B------:R-:W0:Y:S02]  /*1530*/  MUFU.RCP R27, R28 ;  /* 0x0000001c001b7308 */ /* 0x000e240000001000 */
[----:B0-----:R-:W-:-:S04]  /*1540*/  FFMA R26, R28, R27, -1 ;  /* 0xbf8000001c1a7423 */ /* 0x001fc8000000001b */
[----:B------:R-:W-:-:S04]  /*1550*/  FADD.FTZ R26, -R26, -RZ ;  /* 0x800000ff1a1a7221 */ /* 0x000fc80000010100 */
[CCC-:B------:R-:W-:Y:S01]  /*1560*/  FFMA.RM R25, R27.reuse, R26.reuse, R27.reuse ;  /* 0x0000001a1b197223 */ /* 0x1c0fe2000000401b */
[----:B------:R-:W-:Y:S01]  /*1570*/  FFMA.RP R26, R27, R26, R27 ;  /* 0x0000001a1b1a7223 */ /* 0x000fe2000000801b */
[----:B------:R-:W-:-:S04]  /*1580*/  IMAD.MOV.U32 R27, RZ, RZ, 0x3 ;  /* 0x00000003ff1b7424 */ /* 0x000fc800078e00ff */
[C---:B------:R-:W-:Y:S02]  /*1590*/  FSETP.NEU.FTZ.AND P0, PT, R25.reuse, R26, PT ;  /* 0x0000001a1900720b */ /* 0x040fe40003f1d000 */
[----:B------:R-:W-:Y:S02]  /*15a0*/  LOP3.LUT R25, R25, 0x7fffff, RZ, 0xc0, !PT ;  /* 0x007fffff19197812 */ /* 0x000fe400078ec0ff */
[----:B------:R-:W-:Y:S02]  /*15b0*/  SHF.L.U32 R26, R27, R24, RZ ;  /* 0x000000181b1a7219 */ /* 0x000fe400000006ff */
[----:B------:R-:W-:-:S04]  /*15c0*/  LOP3.LUT R25, R25, 0x800000, RZ, 0xfc, !PT ;  /* 0x0080000019197812 */ /* 0x000fc800078efcff */
[----:B------:R-:W-:Y:S02]  /*15d0*/  LOP3.LUT R27, R26, R25, RZ, 0xc0, !PT ;  /* 0x000000191a1b7212 */ /* 0x000fe400078ec0ff */
[----:B------:R-:W-:Y:S02]  /*15e0*/  SEL R26, RZ, 0xffffffff, !P0 ;  /* 0xffffffffff1a7807 */ /* 0x000fe40004000000 */
[-C--:B------:R-:W-:Y:S02]  /*15f0*/  SHF.R.U32.HI R27, RZ, R24.reuse, R27 ;  /* 0x00000018ff1b7219 */ /* 0x080fe4000001161b */
[----:B------:R-:W-:Y:S02]  /*1600*/  IADD3 R26, PT, PT, -R26, RZ, RZ ;  /* 0x000000ff1a1a7210 */ /* 0x000fe40007ffe1ff */
[----:B------:R-:W-:Y:S02]  /*1610*/  LOP3.LUT P0, RZ, R27, 0x1, RZ, 0xc0, !PT ;  /* 0x000000011bff7812 */ /* 0x000fe4000780c0ff */
[----:B------:R-:W-:-:S02]  /*1620*/  LOP3.LUT P1, RZ, R26, R24, R25, 0xf8, !PT ;  /* 0x000000181aff7212 */ /* 0x000fc4000782f819 */
[----:B------:R-:W-:Y:S02]  /*1630*/  LOP3.LUT P2, RZ, R27, 0x2, RZ, 0xc0, !PT ;  /* 0x000000021bff7812 */ /* 0x000fe4000784c0ff */
[----:B------:R-:W-:Y:S02]  /*1640*/  SHF.R.U32.HI R25, RZ, R22, R25 ;  /* 0x00000016ff197219 */ /* 0x000fe40000011619 */
[----:B------:R-:W-:Y:S02]  /*1650*/  PLOP3.LUT P0, PT, P0, P1, P2, 0xe0, 0x0 ;  /* 0x000000000000781c */ /* 0x000fe40000703c20 */
[----:B------:R-:W-:Y:S02]  /*1660*/  LOP3.LUT P1, RZ, R0, 0x7fffff, RZ, 0xc0, !PT ;  /* 0x007fffff00ff7812 */ /* 0x000fe4000782c0ff */
[----:B------:R-:W-:-:S05]  /*1670*/  SEL R24, RZ, 0x1, !P0 ;  /* 0x00000001ff187807 */ /* 0x000fca0004000000 */
[----:B------:R-:W-:-:S05]  /*1680*/  IMAD.MOV R24, RZ, RZ, -R24 ;  /* 0x000000ffff187224 */ /* 0x000fca00078e0a18 */
[----:B------:R-:W-:-:S13]  /*1690*/  ISETP.GE.AND P0, PT, R24, RZ, PT ;  /* 0x000000ff1800720c */ /* 0x000fda0003f06270 */
[----:B------:R-:W-:-:S05]  /*16a0*/  @!P0 VIADD R25, R25, 0x1 ;  /* 0x0000000119198836 */ /* 0x000fca0000000000 */
[----:B------:R-:W-:-:S04]  /*16b0*/  @!P1 SHF.L.U32 R25, R25, 0x1, RZ ;  /* 0x0000000119199819 */ /* 0x000fc800000006ff */
[----:B------:R-:W-:Y:S01]  /*16c0*/  LOP3.LUT R24, R25, 0x80000000, R0, 0xf8, !PT ;  /* 0x8000000019187812 */ /* 0x000fe200078ef800 */
[----:B------:R-:W-:Y:S06]  /*16d0*/  BRA `(.L_x_56) ;  /* 0x0000000000047947 */ /* 0x000fec0003800000 */
.L_x_57:
[----:B------:R0:W1:Y:S02]  /*16e0*/  MUFU.RCP R24, R0 ;  /* 0x0000000000187308 */ /* 0x0000640000001000 */
.L_x_56:
[----:B------:R-:W-:Y:S05]  /*16f0*/  BSYNC.RECONVERGENT B3 ;  /* 0x0000000000037941 */ /* 0x000fea0003800200 */
.L_x_54:
[----:B------:R-:W-:Y:S02]  /*1700*/  HFMA2 R27, -RZ, RZ, 0, 0 ;  /* 0x00000000ff1b7431 */ /* 0x000fe400000001ff */
[----:B------:R-:W-:-:S04]  /*1710*/  IMAD.MOV.U32 R26, RZ, RZ, R16 ;  /* 0x000000ffff1a7224 */ /* 0x000fc800078e0010 */
[----:B01----:R-:W-:Y:S05]  /*1720*/  RET.REL.NODEC R26 `(force_calculation_kernel) ;  /* 0xffffffe81a347950 */ /* 0x003fea0003c3ffff */
.L_x_58:
        /* <DEDUP_REMOVED lines=13> */
.L_x_73:


//--------------------- .text.first_integration_kernel --------------------------
	.section	.text.first_integration_kernel,"ax",@progbits
	.align	128
        .global         first_integration_kernel
        .type           first_integration_kernel,@function
        .size           first_integration_kernel,(.L_x_74 - first_integration_kernel)
        .other          first_integration_kernel,@"STO_CUDA_ENTRY STV_DEFAULT"
first_integration_kernel:
.text.first_integration_kernel:
        /* <DEDUP_REMOVED lines=11> */
[----:B------:R-:W3:Y:S08]  /*00b0*/  LDC.64 R20, c[0x0][0x3a8] ;  /* 0x0000ea00ff147b82 */ /* 0x000ef00000000a00 */
[----:B------:R-:W4:Y:S01]  /*00c0*/  LDC.64 R24, c[0x0][0x398] ;  /* 0x0000e600ff187b82 */ /* 0x000f220000000a00 */
[----:B0-----:R-:W-:-:S05]  /*00d0*/  IMAD.WIDE R26, R3, 0x10, R26 ;  /* 0x00000010031a7825 */ /* 0x001fca00078e021a */
[----:B-1----:R-:W2:Y:S01]  /*00e0*/  LDG.E.128 R16, desc[UR4][R26.64] ;  /* 0x000000041a107981 */ /* 0x002ea2000c1e1d00 */
[----:B---3--:R-:W-:-:S06]  /*00f0*/  IMAD.WIDE R20, R3, 0x10, R20 ;  /* 0x0000001003147825 */ /* 0x008fcc00078e0214 */
[----:B------:R-:W3:Y:S01]  /*0100*/  LDG.E.128 R20, desc[UR4][R20.64] ;  /* 0x0000000414147981 */ /* 0x000ee2000c1e1d00 */
[----:B----4-:R-:W-:-:S05]  /*0110*/  IMAD.WIDE R24, R3, 0x10, R24 ;  /* 0x0000001003187825 */ /* 0x010fca00078e0218 */
[----:B------:R0:W5:Y:S01]  /*0120*/  LDG.E.128 R12, desc[UR4][R24.64] ;  /* 0x00000004180c7981 */ /* 0x000162000c1e1d00 */
[----:B------:R-:W-:Y:S01]  /*0130*/  IMAD.MOV.U32 R2, RZ, RZ, 0x1 ;  /* 0x00000001ff027424 */ /* 0x000fe200078e00ff */
[----:B--2---:R-:W1:Y:S01]  /*0140*/  F2F.F64.F32 R8, UR6 ;  /* 0x0000000600087d10 */ /* 0x004e620008201800 */
[----:B------:R-:W-:Y:S01]  /*0150*/  BSSY.RECONVERGENT B0, `(.L_x_59) ;  /* 0x000001a000007945 */ /* 0x000fe20003800200 */
[----:B-1----:R-:W-:-:S06]  /*0160*/  DMUL R8, R8, 0.5 ;  /* 0x3fe0000008087828 */ /* 0x002fcc0000000000 */
[----:B------:R-:W1:Y:S08]  /*0170*/  F2F.F64.F32 R10, R19 ;  /* 0x00000013000a7310 */ /* 0x000e700000201800 */
[----:B-1----:R-:W1:Y:S02]  /*0180*/  MUFU.RCP64H R3, R11 ;  /* 0x0000000b00037308 */ /* 0x002e640000001800 */
[----:B-1----:R-:W-:-:S08]  /*0190*/  DFMA R4, -R10, R2, 1 ;  /* 0x3ff000000a04742b */ /* 0x002fd00000000102 */
[----:B------:R-:W-:-:S08]  /*01a0*/  DFMA R4, R4, R4, R4 ;  /* 0x000000040404722b */ /* 0x000fd00000000004 */
[----:B------:R-:W-:Y:S02]  /*01b0*/  DFMA R2, R2, R4, R2 ;  /* 0x000000040202722b */ /* 0x000fe40000000002 */
[----:B---3--:R-:W1:Y:S06]  /*01c0*/  F2F.F64.F32 R4, R20 ;  /* 0x0000001400047310 */ /* 0x008e6c0000201800 */
[----:B------:R-:W-:-:S08]  /*01d0*/  DFMA R6, -R10, R2, 1 ;  /* 0x3ff000000a06742b */ /* 0x000fd00000000102 */
[----:B------:R-:W-:Y:S02]  /*01e0*/  DFMA R2, R2, R6, R2 ;  /* 0x000000060202722b */ /* 0x000fe40000000002 */
[----:B-1----:R-:W-:-:S08]  /*01f0*/  DMUL R4, R8, R4 ;  /* 0x0000000408047228 */ /* 0x002fd00000000000 */
[----:B------:R-:W-:Y:S02]  /*0200*/  DMUL R6, R4, R2 ;  /* 0x0000000204067228 */ /* 0x000fe40000000000 */
[----:B------:R-:W-:-:S06]  /*0210*/  FSETP.GEU.AND P1, PT, |R5|, 6.5827683646048100446e-37, PT ;  /* 0x036000000500780b */ /* 0x000fcc0003f2e200 */
[----:B------:R-:W-:-:S08]  /*0220*/  DFMA R28, -R10, R6, R4 ;  /* 0x000000060a1c722b */ /* 0x000fd00000000104 */
[----:B------:R-:W-:-:S10]  /*0230*/  DFMA R2, R2, R28, R6 ;  /* 0x0000001c0202722b */ /* 0x000fd40000000006 */
        /* <DEDUP_REMOVED lines=8> */
[----:B-----5:R-:W-:Y:S05]  /*02c0*/  CALL.REL.NOINC `($__internal_3_$__cuda_sm20_div_rn_f64_full) ;  /* 0x00000004008c7944 */ /* 0x020fea0003c00000 */
[----:B------:R-:W-:Y:S02]  /*02d0*/  IMAD.MOV.U32 R2, RZ, RZ, R4 ;  /* 0x000000ffff027224 */ /* 0x000fe400078e0004 */
[----:B------:R-:W-:-:S07]  /*02e0*/  IMAD.MOV.U32 R3, RZ, RZ, R5 ;  /* 0x000000ffff037224 */ /* 0x000fce00078e0005 */
.L_x_60:
[----:B------:R-:W-:Y:S05]  /*02f0*/  BSYNC.RECONVERGENT B0 ;  /* 0x0000000000007941 */ /* 0x000fea0003800200 */
.L_x_59:
        /* <DEDUP_REMOVED lines=21> */
[----:B------:R-:W-:Y:S01]  /*0450*/  MOV R5, R11 ;  /* 0x0000000b00057202 */ /* 0x000fe20000000f00 */
[----:B------:R-:W-:Y:S01]  /*0460*/  IMAD.MOV.U32 R3, RZ, RZ, R7 ;  /* 0x000000ffff037224 */ /* 0x000fe200078e0007 */
[----:B------:R-:W-:Y:S01]  /*0470*/  MOV R0, 0x4a0 ;  /* 0x000004a000007802 */ /* 0x000fe20000000f00 */
[----:B------:R-:W-:-:S07]  /*0480*/  IMAD.MOV.U32 R4, RZ, RZ, R10 ;  /* 0x000000ffff047224 */ /* 0x000fce00078e000a */
[----:B-----5:R-:W-:Y:S05]  /*0490*/  CALL.REL.NOINC `($__internal_3_$__cuda_sm20_div_rn_f64_full) ;  /* 0x0000000400187944 */ /* 0x020fea0003c00000 */
.L_x_62:
[----:B------:R-:W-:Y:S05]  /*04a0*/  BSYNC.RECONVERGENT B0 ;  /* 0x0000000000007941 */ /* 0x000fea0003800200 */
.L_x_61:
        /* <DEDUP_REMOVED lines=29> */
.L_x_64:
[----:B------:R-:W-:Y:S05]  /*0680*/  BSYNC.RECONVERGENT B0 ;  /* 0x0000000000007941 */ /* 0x000fea0003800200 */
.L_x_63:
[----:B------:R-:W0:Y:S01]  /*0690*/  F2F.F64.F32 R18, R18 ;  /* 0x0000001200127310 */ /* 0x000e220000201800 */
[----:B------:R-:W1:Y:S01]  /*06a0*/  LDC R9, c[0x0][0x388] ;  /* 0x0000e200ff097b82 */ /* 0x000e620000000800 */
[----:B------:R-:W2:Y:S01]  /*06b0*/  LDCU UR6, c[0x0][0x384] ;  /* 0x00007080ff0677ac */ /* 0x000ea20008000800 */
[----:B------:R-:W-:-:S06]  /*06c0*/  PLOP3.LUT P0, PT, PT, PT, PT, 0x80, 0x8 ;  /* 0x000000000008781c */ /* 0x000fcc0003f0f070 */
[----:B------:R-:W3:Y:S01]  /*06d0*/  LDC R4, c[0x0][0x38c] ;  /* 0x0000e300ff047b82 */ /* 0x000ee20000000800 */
[----:B0-----:R-:W-:-:S07]  /*06e0*/  DADD R2, R18, R2 ;  /* 0x0000000012027229 */ /* 0x001fce0000000002 */
[----:B------:R-:W0:Y:S01]  /*06f0*/  LDC R11, c[0x0][0x390] ;  /* 0x0000e400ff0b7b82 */ /* 0x000e220000000800 */
[----:B--2--5:R-:W-:Y:S01]  /*0700*/  FFMA R12, R20, UR6, R12 ;  /* 0x00000006140c7c23 */ /* 0x024fe2000800000c */
[----:B------:R-:W-:Y:S01]  /*0710*/  FFMA R13, R21, UR6, R13 ;  /* 0x00000006150d7c23 */ /* 0x000fe2000800000d */
[----:B------:R-:W2:Y:S01]  /*0720*/  F2F.F32.F64 R3, R2 ;  /* 0x0000000200037310 */ /* 0x000ea20000301000 */
[----:B-1----:R-:W-:-:S05]  /*0730*/  FMUL R5, R9, 0.5 ;  /* 0x3f00000009057820 */ /* 0x002fca0000400000 */
[----:B------:R-:W-:Y:S01]  /*0740*/  FSETP.GT.AND P5, PT, R12, R5, PT ;  /* 0x000000050c00720b */ /* 0x000fe20003fa4000 */
[----:B---3--:R-:W-:-:S05]  /*0750*/  FMUL R0, R4, 0.5 ;  /* 0x3f00000004007820 */ /* 0x008fca0000400000 */
[----:B------:R-:W-:Y:S01]  /*0760*/  FSETP.GT.AND P4, PT, R13, R0, PT ;  /* 0x000000000d00720b */ /* 0x000fe20003f84000 */
[----:B--2---:R-:W-:Y:S01]  /*0770*/  FFMA R14, R3, UR6, R14 ;  /* 0x00000006030e7c23 */ /* 0x004fe2000800000e */
[----:B0-----:R-:W-:Y:S01]  /*0780*/  FMUL R7, R11, 0.5 ;  /* 0x3f0000000b077820 */ /* 0x001fe20000400000 */
[----:B------:R-:W-:Y:S04]  /*0790*/  STG.E desc[UR4][R26.64+0x8], R3 ;  /* 0x000008031a007986 */ /* 0x000fe8000c101904 */
[C---:B------:R-:W-:Y:S01]  /*07a0*/  @!P5 FSETP.GEU.AND P1, PT, R12.reuse, -R5, PT ;  /* 0x800000050c00d20b */ /* 0x040fe20003f2e000 */
[----:B------:R-:W-:Y:S01]  /*07b0*/  @P5 FADD R5, R12, -R9 ;  /* 0x800000090c055221 */ /* 0x000fe20000000000 */
[----:B------:R-:W-:Y:S02]  /*07c0*/  FSETP.GT.AND P3, PT, R14, R7, PT ;  /* 0x000000070e00720b */ /* 0x000fe40003f64000 */
[----:B------:R-:W-:-:S02]  /*07d0*/  @!P5 PLOP3.LUT P0, PT, P1, PT, PT, 0x80, 0x8 ;  /* 0x000000000008d81c */ /* 0x000fc40000f0f070 */
[----:B------:R-:W-:Y:S02]  /*07e0*/  PLOP3.LUT P1, PT, PT, PT, PT, 0x80, 0x8 ;  /* 0x000000000008781c */ /* 0x000fe40003f2f070 */
[----:B------:R-:W-:-:S04]  /*07f0*/  @!P4 FSETP.GEU.AND P2, PT, R13, -R0, PT ;  /* 0x800000000d00c20b */ /* 0x000fc80003f4e000 */
[----:B------:R-:W-:Y:S02]  /*0800*/  @!P4 PLOP3.LUT P1, PT, P2, PT, PT, 0x80, 0x8 ;  /* 0x000000000008c81c */ /* 0x000fe4000172f070 */
[----:B------:R-:W-:Y:S02]  /*0810*/  PLOP3.LUT P2, PT, PT, PT, PT, 0x80, 0x8 ;  /* 0x000000000008781c */ /* 0x000fe40003f4f070 */
[----:B------:R-:W-:Y:S01]  /*0820*/  @!P3 FSETP.GEU.AND P6, PT, R14, -R7, PT ;  /* 0x800000070e00b20b */ /* 0x000fe20003fce000 */
[----:B------:R-:W-:Y:S01]  /*0830*/  @!P0 FADD R12, R12, R9 ;  /* 0x000000090c0c8221 */ /* 0x000fe20000000000 */
[----:B------:R-:W-:Y:S01]  /*0840*/  @P3 FADD R9, R14, -R11 ;  /* 0x8000000b0e093221 */ /* 0x000fe20000000000 */
[----:B------:R-:W-:Y:S01]  /*0850*/  @P4 FADD R7, R13, -R4 ;  /* 0x800000040d074221 */ /* 0x000fe20000000000 */
[----:B------:R-:W-:Y:S01]  /*0860*/  @!P3 PLOP3.LUT P2, PT, P6, PT, PT, 0x80, 0x8 ;  /* 0x000000000008b81c */ /* 0x000fe2000374f070 */
[----:B------:R-:W-:-:S04]  /*0870*/  @!P5 IMAD.MOV.U32 R5, RZ, RZ, R12 ;  /* 0x000000ffff05d224 */ /* 0x000fc800078e000c */
[----:B------:R-:W-:Y:S01]  /*0880*/  @!P1 FADD R13, R13, R4 ;  /* 0x000000040d0d9221 */ /* 0x000fe20000000000 */
[----:B------:R-:W-:Y:S03]  /*0890*/  STG.E desc[UR4][R24.64], R5 ;  /* 0x0000000518007986 */ /* 0x000fe6000c101904 */
[----:B------:R-:W-:-:S04]  /*08a0*/  @!P4 IMAD.MOV.U32 R7, RZ, RZ, R13 ;  /* 0x000000ffff07c224 */ /* 0x000fc800078e000d */
[----:B------:R-:W-:Y:S01]  /*08b0*/  @!P2 FADD R14, R14, R11 ;  /* 0x0000000b0e0ea221 */ /* 0x000fe20000000000 */
[----:B------:R-:W-:Y:S04]  /*08c0*/  STG.E desc[UR4][R24.64+0x4], R7 ;  /* 0x0000040718007986 */ /* 0x000fe8000c101904 */
[----:B------:R-:W-:-:S05]  /*08d0*/  @!P3 MOV R9, R14 ;  /* 0x0000000e0009b202 */ /* 0x000fca0000000f00 */
[----:B------:R-:W-:Y:S01]  /*08e0*/  STG.E desc[UR4][R24.64+0x8], R9 ;  /* 0x0000080918007986 */ /* 0x000fe2000c101904 */
[----:B------:R-:W-:Y:S05]  /*08f0*/  EXIT ;  /* 0x000000000000794d */ /* 0x000fea0003800000 */
        .weak           $__internal_3_$__cuda_sm20_div_rn_f64_full
        .type           $__internal_3_$__cuda_sm20_div_rn_f64_full,@function
        .size           $__internal_3_$__cuda_sm20_div_rn_f64_full,(.L_x_74 - $__internal_3_$__cuda_sm20_div_rn_f64_full)
$__internal_3_$__cuda_sm20_div_rn_f64_full:
[C---:B------:R-:W-:Y:S01]  /*0900*/  FSETP.GEU.AND P0, PT, |R5|.reuse, 1.469367938527859385e-39, PT ;  /* 0x001000000500780b */ /* 0x040fe20003f0e200 */
[----:B------:R-:W-:Y:S01]  /*0910*/  IMAD.MOV.U32 R28, RZ, RZ, 0x1 ;  /* 0x00000001ff1c7424 */ /* 0x000fe200078e00ff */
[----:B------:R-:W-:Y:S01]  /*0920*/  LOP3.LUT R6, R5, 0x800fffff, RZ, 0xc0, !PT ;  /* 0x800fffff05067812 */ /* 0x000fe200078ec0ff */
[----:B------:R-:W-:Y:S01]  /*0930*/  IMAD.MOV.U32 R19, RZ, RZ, 0x1ca00000 ;  /* 0x1ca00000ff137424 */ /* 0x000fe200078e00ff */
[C---:B------:R-:W-:Y:S01]  /*0940*/  FSETP.GEU.AND P2, PT, |R3|.reuse, 1.469367938527859385e-39, PT ;  /* 0x001000000300780b */ /* 0x040fe20003f4e200 */
[----:B------:R-:W-:Y:S01]  /*0950*/  BSSY.RECONVERGENT B1, `(.L_x_65) ;  /* 0x0000052000017945 */ /* 0x000fe20003800200 */
[----:B------:R-:W-:Y:S01]  /*0960*/  LOP3.LUT R7, R6, 0x3ff00000, RZ, 0xfc, !PT ;  /* 0x3ff0000006077812 */ /* 0x000fe200078efcff */
[----:B------:R-:W-:Y:S01]  /*0970*/  IMAD.MOV.U32 R6, RZ, RZ, R4 ;  /* 0x000000ffff067224 */ /* 0x000fe200078e0004 */
[----:B------:R-:W-:Y:S02]  /*0980*/  LOP3.LUT R15, R3, 0x7ff00000, RZ, 0xc0, !PT ;  /* 0x7ff00000030f7812 */ /* 0x000fe400078ec0ff */
[----:B------:R-:W-:-:S03]  /*0990*/  LOP3.LUT R36, R5, 0x7ff00000, RZ, 0xc0, !PT ;  /* 0x7ff0000005247812 */ /* 0x000fc600078ec0ff */
[----:B------:R-:W-:Y:S01]  /*09a0*/  @!P0 DMUL R6, R4, 8.98846567431157953865e+307 ;  /* 0x7fe0000004068828 */ /* 0x000fe20000000000 */
[----:B------:R-:W-:-:S03]  /*09b0*/  ISETP.GE.U32.AND P1, PT, R15, R36, PT ;  /* 0x000000240f00720c */ /* 0x000fc60003f26070 */
[----:B------:R-:W-:Y:S01]  /*09c0*/  @!P2 LOP3.LUT R30, R5, 0x7ff00000, RZ, 0xc0, !PT ;  /* 0x7ff00000051ea812 */ /* 0x000fe200078ec0ff */
[----:B------:R-:W-:Y:S01]  /*09d0*/  @!P2 IMAD.MOV.U32 R34, RZ, RZ, RZ ;  /* 0x000000ffff22a224 */ /* 0x000fe200078e00ff */
[----:B------:R-:W0:Y:S02]  /*09e0*/  MUFU.RCP64H R29, R7 ;  /* 0x00000007001d7308 */ /* 0x000e240000001800 */
[----:B------:R-:W-:Y:S02]  /*09f0*/  @!P2 ISETP.GE.U32.AND P3, PT, R15, R30, PT ;  /* 0x0000001e0f00a20c */ /* 0x000fe40003f66070 */
[----:B------:R-:W-:Y:S02]  /*0a00*/  @!P0 LOP3.LUT R36, R7, 0x7ff00000, RZ, 0xc0, !PT ;  /* 0x7ff0000007248812 */ /* 0x000fe400078ec0ff */
[----:B------:R-:W-:-:S04]  /*0a10*/  @!P2 SEL R23, R19, 0x63400000, !P3 ;  /* 0x634000001317a807 */ /* 0x000fc80005800000 */
[----:B------:R-:W-:-:S04]  /*0a20*/  @!P2 LOP3.LUT R23, R23, 0x80000000, R3, 0xf8, !PT ;  /* 0x800000001717a812 */ /* 0x000fc800078ef803 */
[----:B------:R-:W-:Y:S01]  /*0a30*/  @!P2 LOP3.LUT R35, R23, 0x100000, RZ, 0xfc, !PT ;  /* 0x001000001723a812 */ /* 0x000fe200078efcff */
[----:B------:R-:W-:Y:S01]  /*0a40*/  IMAD.MOV.U32 R23, RZ, RZ, R15 ;  /* 0x000000ffff177224 */ /* 0x000fe200078e000f */
[----:B0-----:R-:W-:-:S08]  /*0a50*/  DFMA R32, R28, -R6, 1 ;  /* 0x3ff000001c20742b */ /* 0x001fd00000000806 */
[----:B------:R-:W-:-:S08]  /*0a60*/  DFMA R32, R32, R32, R32 ;  /* 0x000000202020722b */ /* 0x000fd00000000020 */
[----:B------:R-:W-:Y:S01]  /*0a70*/  DFMA R32, R28, R32, R28 ;  /* 0x000000201c20722b */ /* 0x000fe2000000001c */
[----:B------:R-:W-:Y:S01]  /*0a80*/  SEL R29, R19, 0x63400000, !P1 ;  /* 0x63400000131d7807 */ /* 0x000fe20004800000 */
[----:B------:R-:W-:-:S03]  /*0a90*/  IMAD.MOV.U32 R28, RZ, RZ, R2 ;  /* 0x000000ffff1c7224 */ /* 0x000fc600078e0002 */
[----:B------:R-:W-:-:S03]  /*0aa0*/  LOP3.LUT R29, R29, 0x800fffff, R3, 0xf8, !PT ;  /* 0x800fffff1d1d7812 */ /* 0x000fc600078ef803 */
[----:B------:R-:W-:-:S03]  /*0ab0*/  DFMA R30, R32, -R6, 1 ;  /* 0x3ff00000201e742b */ /* 0x000fc60000000806 */
[----:B------:R-:W-:-:S05]  /*0ac0*/  @!P2 DFMA R28, R28, 2, -R34 ;  /* 0x400000001c1ca82b */ /* 0x000fca0000000822 */
[----:B------:R-:W-:-:S05]  /*0ad0*/  DFMA R30, R32, R30, R32 ;  /* 0x0000001e201e722b */ /* 0x000fca0000000020 */
[----:B------:R-:W-:-:S03]  /*0ae0*/  @!P2 LOP3.LUT R23, R29, 0x7ff00000, RZ, 0xc0, !PT ;  /* 0x7ff000001d17a812 */ /* 0x000fc600078ec0ff */
[----:B------:R-:W-:-:S08]  /*0af0*/  DMUL R32, R30, R28 ;  /* 0x0000001c1e207228 */ /* 0x000fd00000000000 */
[----:B------:R-:W-:-:S08]  /*0b00*/  DFMA R34, R32, -R6, R28 ;  /* 0x800000062022722b */ /* 0x000fd0000000001c */
[----:B------:R-:W-:Y:S01]  /*0b10*/  DFMA R34, R30, R34, R32 ;  /* 0x000000221e22722b */ /* 0x000fe20000000020 */
        /* <DEDUP_REMOVED lines=9> */
[----:B------:R-:W-:-:S04]  /*0bb0*/  SEL R15, R19, 0x63400000, !P0 ;  /* 0x63400000130f7807 */ /* 0x000fc80004000000 */
[----:B------:R-:W-:Y:S01]  /*0bc0*/  IADD3 R15, PT, PT, -R15, R2, RZ ;  /* 0x000000020f0f7210 */ /* 0x000fe20007ffe1ff */
[----:B------:R-:W-:-:S04]  /*0bd0*/  IMAD.MOV.U32 R2, RZ, RZ, RZ ;  /* 0x000000ffff027224 */ /* 0x000fc800078e00ff */
        /* <DEDUP_REMOVED lines=12> */
[----:B------:R-:W-:Y:S01]  /*0ca0*/  IMAD.MOV.U32 R2, RZ, RZ, RZ ;  /* 0x000000ffff027224 */ /* 0x000fe200078e00ff */
[----:B------:R-:W-:-:S05]  /*0cb0*/  IADD3 R15, PT, PT, -R15, -0x43300000, RZ ;  /* 0xbcd000000f0f7810 */ /* 0x000fca0007ffe1ff */
[----:B------:R-:W-:-:S03]  /*0cc0*/  DFMA R2, R30, -R2, R34 ;  /* 0x800000021e02722b */ /* 0x000fc60000000022 */
[----:B------:R-:W-:-:S07]  /*0cd0*/  LOP3.LUT R19, R5, R19, RZ, 0x3c, !PT ;  /* 0x0000001305137212 */ /* 0x000fce00078e3cff */
[----:B------:R-:W-:-:S04]  /*0ce0*/  FSETP.NEU.AND P0, PT, |R3|, R15, PT ;  /* 0x0000000f0300720b */ /* 0x000fc80003f0d200 */
[----:B------:R-:W-:Y:S02]  /*0cf0*/  FSEL R30, R4, R30, !P0 ;  /* 0x0000001e041e7208 */ /* 0x000fe40004000000 */
[----:B------:R-:W-:Y:S01]  /*0d00*/  FSEL R31, R19, R31, !P0 ;  /* 0x0000001f131f7208 */ /* 0x000fe20004000000 */
[----:B------:R-:W-:Y:S06]  /*0d10*/  BRA `(.L_x_67) ;  /* 0x0000000000547947 */ /* 0x000fec0003800000 */
.L_x_66:
        /* <DEDUP_REMOVED lines=12> */
[----:B------:R-:W-:Y:S01]  /*0de0*/  @!P0 IMAD.MOV.U32 R30, RZ, RZ, RZ ;  /* 0x000000ffff1e8224 */ /* 0x000fe200078e00ff */
[----:B------:R-:W-:-:S03]  /*0df0*/  @P0 MOV R30, RZ ;  /* 0x000000ff001e0202 */ /* 0x000fc60000000f00 */
[----:B------:R-:W-:Y:S01]  /*0e00*/  @P0 IMAD.MOV.U32 R31, RZ, RZ, R2 ;  /* 0x000000ffff1f0224 */ /* 0x000fe200078e0002 */
[----:B------:R-:W-:Y:S06]  /*0e10*/  BRA `(.L_x_67) ;  /* 0x0000000000147947 */ /* 0x000fec0003800000 */
.L_x_69:
[----:B------:R-:W-:Y:S01]  /*0e20*/  LOP3.LUT R31, R5, 0x80000, RZ, 0xfc, !PT ;  /* 0x00080000051f7812 */ /* 0x000fe200078efcff */
[----:B------:R-:W-:Y:S01]  /*0e30*/  IMAD.MOV.U32 R30, RZ, RZ, R4 ;  /* 0x000000ffff1e7224 */ /* 0x000fe200078e0004 */
[----:B------:R-:W-:Y:S06]  /*0e40*/  BRA `(.L_x_67) ;  /* 0x0000000000087947 */ /* 0x000fec0003800000 */
.L_x_68:
[----:B------:R-:W-:Y:S01]  /*0e50*/  LOP3.LUT R31, R3, 0x80000, RZ, 0xfc, !PT ;  /* 0x00080000031f7812 */ /* 0x000fe200078efcff */
[----:B------:R-:W-:-:S07]  /*0e60*/  IMAD.MOV.U32 R30, RZ, RZ, R2 ;  /* 0x000000ffff1e7224 */ /* 0x000fce00078e0002 */
.L_x_67:
[----:B------:R-:W-:Y:S05]  /*0e70*/  BSYNC.RECONVERGENT B1 ;  /* 0x0000000000017941 */ /* 0x000fea0003800200 */
.L_x_65:
[----:B------:R-:W-:Y:S02]  /*0e80*/  IMAD.MOV.U32 R2, RZ, RZ, R0 ;  /* 0x000000ffff027224 */ /* 0x000fe400078e0000 */
[----:B------:R-:W-:Y:S02]  /*0e90*/  IMAD.MOV.U32 R3, RZ, RZ, 0x0 ;  /* 0x00000000ff037424 */ /* 0x000fe400078e00ff */
[----:B------:R-:W-:Y:S02]  /*0ea0*/  IMAD.MOV.U32 R4, RZ, RZ, R30 ;  /* 0x000000ffff047224 */ /* 0x000fe400078e001e */
[----:B------:R-:W-:Y:S01]  /*0eb0*/  IMAD.MOV.U32 R5, RZ, RZ, R31 ;  /* 0x000000ffff057224 */ /* 0x000fe200078e001f */
[----:B------:R-:W-:Y:S06]  /*0ec0*/  RET.REL.NODEC R2 `(first_integration_kernel) ;  /* 0xfffffff0024c7950 */ /* 0x000fec0003c3ffff */
.L_x_70:
        /* <DEDUP_REMOVED lines=11> */
.L_x_74:


//--------------------- .nv.shared._Z19compute_info_blocksjPfP6float2j --------------------------
	.section	.nv.shared._Z19compute_info_blocksjPfP6float2j,"aw",@nobits
	.sectionflags	@""
	.align	16
	.zero		1024


//--------------------- .nv.shared.reserved.0     --------------------------
	.section	.nv.shared.reserved.0,"aw",@nobits
	.weak		__nv_reservedSMEM_offset_0_alias
	.size		__nv_reservedSMEM_offset_0_alias, 0, 64
	.other		__nv_reservedSMEM_offset_0_alias,@"STO_CUDA_RESERVED_SHARED STV_DEFAULT"
__nv_reservedSMEM_offset_0_alias:
	.zero		0
	.zero		64


//--------------------- .nv.shared._Z20compute_info_threadsjP6float4S0_P6float2 --------------------------
	.section	.nv.shared._Z20compute_info_threadsjP6float4S0_P6float2,"aw",@nobits
	.sectionflags	@""
	.align	16
	.zero		1024


//--------------------- .nv.shared._Z25second_integration_kerneljfP6float4S0_ --------------------------
	.section	.nv.shared._Z25second_integration_kerneljfP6float4S0_,"aw",@nobits
	.sectionflags	@""
	.align	16
	.zero		1024


//--------------------- .nv.shared.force_calculation_kernel --------------------------
	.section	.nv.shared.force_calculation_kernel,"aw",@nobits
	.sectionflags	@""
	.align	16
	.zero		1024


//--------------------- .nv.shared.first_integration_kernel --------------------------
	.section	.nv.shared.first_integration_kernel,"aw",@nobits
	.sectionflags	@""
	.align	16
	.zero		1024


//--------------------- .nv.constant0._Z19compute_info_blocksjPfP6float2j --------------------------
	.section	.nv.constant0._Z19compute_info_blocksjPfP6float2j,"a",@progbits
	.sectionflags	@""
	.align	4
.nv.constant0._Z19compute_info_blocksjPfP6float2j:
	.zero		924


//--------------------- .nv.constant0._Z20compute_info_threadsjP6float4S0_P6float2 --------------------------
	.section	.nv.constant0._Z20compute_info_threadsjP6float4S0_P6float2,"a",@progbits
	.sectionflags	@""
	.align	4
.nv.constant0._Z20compute_info_threadsjP6float4S0_P6float2:
	.zero		928


//--------------------- .nv.constant0._Z25second_integration_kerneljfP6float4S0_ --------------------------
	.section	.nv.constant0._Z25second_integration_kerneljfP6float4S0_,"a",@progbits
	.sectionflags	@""
	.align	4
.nv.constant0._Z25second_integration_kerneljfP6float4S0_:
	.zero		920


//--------------------- .nv.constant0.force_calculation_kernel --------------------------
	.section	.nv.constant0.force_calculation_kernel,"a",@progbits
	.sectionflags	@""
	.align	4
.nv.constant0.force_calculation_kernel:
	.zero		956


//--------------------- .nv.constant0.first_integration_kernel --------------------------
	.section	.nv.constant0.first_integration_kernel,"a",@progbits
	.sectionflags	@""
	.align	4
.nv.constant0.first_integration_kernel:
	.zero		944


//--------------------- SYMBOLS --------------------------

	.type		.nv.reservedSmem.offset0,@object
	.size		.nv.reservedSmem.offset0,0x4
	.type		.nv.reservedSmem.cap,@object
	.size		.nv.reservedSmem.cap,0x4
